// auto-generated by cutlass_sweep.gemm — config: {"arch": "sm_100", "cluster_m": 4, "cluster_n": 2, "dtype": "bf16", "dtype_b": "bf16", "layout": "nt", "stages": 0, "tile_k": 128, "tile_m": 128, "tile_n": 256}
#include "cutlass/cutlass.h"
#include "cutlass/gemm/collective/collective_builder.hpp"
#include "cutlass/gemm/device/gemm_universal_adapter.h"
#include "cutlass/gemm/kernel/gemm_universal.hpp"
#include "cutlass/epilogue/collective/collective_builder.hpp"

using ElemA = cutlass::bfloat16_t;
using ElemB = cutlass::bfloat16_t;
using ElemCD = cutlass::bfloat16_t;
using Acc  = float;
using TileShape    = cute::Shape<cute::_128, cute::_256, cute::_128>;
using ClusterShape = cute::Shape<cute::_4, cute::_2, cute::_1>;

using CollectiveEpilogue = typename cutlass::epilogue::collective::CollectiveBuilder<
    cutlass::arch::Sm100, cutlass::arch::OpClassTensorOp,
    TileShape, ClusterShape,
    cutlass::epilogue::collective::EpilogueTileAuto,
    Acc, Acc,
    ElemCD, cutlass::layout::RowMajor, 128 / cutlass::sizeof_bits<ElemCD>::value,
    ElemCD, cutlass::layout::RowMajor, 128 / cutlass::sizeof_bits<ElemCD>::value,
    cutlass::epilogue::collective::EpilogueScheduleAuto
  >::CollectiveOp;

using CollectiveMainloop = typename cutlass::gemm::collective::CollectiveBuilder<
    cutlass::arch::Sm100, cutlass::arch::OpClassTensorOp,
    ElemA, cutlass::layout::RowMajor, 128 / cutlass::sizeof_bits<ElemA>::value,
    ElemB, cutlass::layout::ColumnMajor, 128 / cutlass::sizeof_bits<ElemB>::value,
    Acc,
    TileShape, ClusterShape,
    cutlass::gemm::collective::StageCountAutoCarveout<static_cast<int>(sizeof(typename CollectiveEpilogue::SharedStorage))>,
    cutlass::gemm::collective::KernelScheduleAuto
  >::CollectiveOp;

using GemmKernel = cutlass::gemm::kernel::GemmUniversal<
    cute::Shape<int,int,int,int>,
    CollectiveMainloop,
    CollectiveEpilogue
>;
using Gemm = cutlass::gemm::device::GemmUniversalAdapter<GemmKernel>;

// Force the device kernel symbol into the cubin without needing a host main.
auto* _anchor = &cutlass::device_kernel<GemmKernel>;


// ===== COMPILED SASS (sm_100a) =====

	.target	sm_100a

	.elftype	@"ET_EXEC"


//--------------------- .note.nv.tkinfo           --------------------------
	.section	.note.nv.tkinfo,"",@"SHT_NOTE"
	.sectionflags	@"SHF_NOTE_NV_TKINFO"
	.tkinfo
        /*0018*/ 	.word	0x00000002
        /*0030*/ 	.string	""
        /*0030*/ 	.string	"ptxas"
        /*0030*/ 	.string	"Cuda compilation tools, release 13.0, V13.0.88"
        /*0030*/ 	.string	"Build cuda_13.0.r13.0/compiler.36424714_0"
        /*0030*/ 	.string	"-arch sm_100a -m 64 "



//--------------------- .note.nv.cuinfo           --------------------------
	.section	.note.nv.cuinfo,"",@"SHT_NOTE"
	.sectionflags	@"SHF_NOTE_NV_CUINFO"
        /*0018*/ 	.short	0x0002
        /*001a*/ 	.short	0x0064
        /*001c*/ 	.short	0x0082
	.zero		2


//--------------------- .nv.info                  --------------------------
	.section	.nv.info,"",@"SHT_CUDA_INFO"
	.align	4


	//----- nvinfo : EIATTR_REGCOUNT
	.align		4
        /*0000*/ 	.byte	0x04, 0x2f
        /*0002*/ 	.short	(.L_19 - .L_18)
	.align		4
.L_18:
        /*0004*/ 	.word	index@(_ZN7cutlass13device_kernelINS_4gemm6kernel13GemmUniversalIN4cute5tupleIJiiiiEEENS1_10collective13CollectiveMmaINS1_35MainloopSm100TmaUmmaWarpSpecializedILi4ELi2ELi4ENS5_IJNS4_1CILi4EEENSA_ILi2EEENSA_ILi1EEEEEEEENS5_IJNSA_ILi128EEENSA_ILi256EEESG_EEENS_10bfloat16_tENS5_IJlSD_lEEESJ_SK_NS4_8TiledMMAINS4_8MMA_AtomIJNS4_26SM100_MMA_F16BF16_2x1SM_SSISJ_SJ_fLi128ELi256ELNS4_4UMMA5MajorE0ELSP_0ELNSO_7ScaleInE0ELSQ_0EEEEEENS4_6LayoutINS5_IJSD_SD_SD_EEENS5_IJNSA_ILi0EEESV_SV_EEEEENS5_IJNS4_10UnderscoreESY_SY_EEEEENS4_28SM100_TMA_2SM_LOAD_MULTICASTENS4_14ComposedLayoutINS4_7SwizzleILi3ELi4ELi3EEENS4_18smem_ptr_flag_bitsILi16EEENST_INS5_IJNSA_ILi8EEENSA_ILi64EEEEEENS5_IJS18_SD_EEEEEEEvNS4_8identityES11_S1C_vS1D_EENS_8epilogue10collective18CollectiveEpilogueINS1F_23Sm100TmaWarpSpecializedILi4ELi2ELi32ELb1ELb0EEEJNS5_IJS18_SH_SG_EEENS5_IJNST_IS18_SD_EENST_INS5_IJNSA_ILi32EEESC_EEENS5_IJSD_SG_EEEEEEEESJ_SK_SJ_SK_NS1F_6fusion15FusionCallbacksIS1J_NS1R_17LinearCombinationISJ_fSJ_fLNS_15FloatRoundStyleE2EEES1K_S1Q_JEEENS4_5SM1004TMEM4LOAD26SM100_TMEM_LOAD_32dp32b32xENS4_13SM90_TMA_LOADENS12_INS13_ILi2ELi4ELi3EEES16_NST_INS5_IJS17_S1M_EEENS5_IJS1M_SD_EEEEEEENS4_39AutoVectorizingCopyWithAssumedAlignmentILi128EEENS4_14SM90_TMA_STOREES26_S28_S28_EEEvvEEEEvNT_6ParamsE)
        /*0008*/ 	.word	0x00000077


	//----- nvinfo : EIATTR_FRAME_SIZE
	.align		4
.L_19:
        /*000c*/ 	.byte	0x04, 0x11
        /*000e*/ 	.short	(.L_21 - .L_20)
	.align		4
.L_20:
        /*0010*/ 	.word	index@($__internal_2_$__cuda_sm10x_tcgen05_guardrail_trap_unallocated_columns_being_dealloced)
        /*0014*/ 	.word	0x00000000


	//----- nvinfo : EIATTR_FRAME_SIZE
	.align		4
.L_21:
        /*0018*/ 	.byte	0x04, 0x11
        /*001a*/ 	.short	(.L_23 - .L_22)
	.align		4
.L_22:
        /*001c*/ 	.word	index@($__internal_1_$__cuda_sm10x_tcgen05_guardrail_trap_phase_invalid_during_alloc)
        /*0020*/ 	.word	0x00000000


	//----- nvinfo : EIATTR_FRAME_SIZE
	.align		4
.L_23:
        /*0024*/ 	.byte	0x04, 0x11
        /*0026*/ 	.short	(.L_25 - .L_24)
	.align		4
.L_24:
        /*0028*/ 	.word	index@($__internal_0_$__cuda_sm10x_tcgen05_guardrail_trap_col_being_dealloced_not_returned_by_alloc)
        /*002c*/ 	.word	0x00000000


	//----- nvinfo : EIATTR_FRAME_SIZE
	.align		4
.L_25:
        /*0030*/ 	.byte	0x04, 0x11
        /*0032*/ 	.short	(.L_27 - .L_26)
	.align		4
.L_26:
        /*0034*/ 	.word	index@(_ZN7cutlass13device_kernelINS_4gemm6kernel13GemmUniversalIN4cute5tupleIJiiiiEEENS1_10collective13CollectiveMmaINS1_35MainloopSm100TmaUmmaWarpSpecializedILi4ELi2ELi4ENS5_IJNS4_1CILi4EEENSA_ILi2EEENSA_ILi1EEEEEEEENS5_IJNSA_ILi128EEENSA_ILi256EEESG_EEENS_10bfloat16_tENS5_IJlSD_lEEESJ_SK_NS4_8TiledMMAINS4_8MMA_AtomIJNS4_26SM100_MMA_F16BF16_2x1SM_SSISJ_SJ_fLi128ELi256ELNS4_4UMMA5MajorE0ELSP_0ELNSO_7ScaleInE0ELSQ_0EEEEEENS4_6LayoutINS5_IJSD_SD_SD_EEENS5_IJNSA_ILi0EEESV_SV_EEEEENS5_IJNS4_10UnderscoreESY_SY_EEEEENS4_28SM100_TMA_2SM_LOAD_MULTICASTENS4_14ComposedLayoutINS4_7SwizzleILi3ELi4ELi3EEENS4_18smem_ptr_flag_bitsILi16EEENST_INS5_IJNSA_ILi8EEENSA_ILi64EEEEEENS5_IJS18_SD_EEEEEEEvNS4_8identityES11_S1C_vS1D_EENS_8epilogue10collective18CollectiveEpilogueINS1F_23Sm100TmaWarpSpecializedILi4ELi2ELi32ELb1ELb0EEEJNS5_IJS18_SH_SG_EEENS5_IJNST_IS18_SD_EENST_INS5_IJNSA_ILi32EEESC_EEENS5_IJSD_SG_EEEEEEEESJ_SK_SJ_SK_NS1F_6fusion15FusionCallbacksIS1J_NS1R_17LinearCombinationISJ_fSJ_fLNS_15FloatRoundStyleE2EEES1K_S1Q_JEEENS4_5SM1004TMEM4LOAD26SM100_TMEM_LOAD_32dp32b32xENS4_13SM90_TMA_LOADENS12_INS13_ILi2ELi4ELi3EEES16_NST_INS5_IJS17_S1M_EEENS5_IJS1M_SD_EEEEEEENS4_39AutoVectorizingCopyWithAssumedAlignmentILi128EEENS4_14SM90_TMA_STOREES26_S28_S28_EEEvvEEEEvNT_6ParamsE)
        /*0038*/ 	.word	0x00000000


	//----- nvinfo : EIATTR_MIN_STACK_SIZE
	.align		4
.L_27:
        /*003c*/ 	.byte	0x04, 0x12
        /*003e*/ 	.short	(.L_29 - .L_28)
	.align		4
.L_28:
        /*0040*/ 	.word	index@(_ZN7cutlass13device_kernelINS_4gemm6kernel13GemmUniversalIN4cute5tupleIJiiiiEEENS1_10collective13CollectiveMmaINS1_35MainloopSm100TmaUmmaWarpSpecializedILi4ELi2ELi4ENS5_IJNS4_1CILi4EEENSA_ILi2EEENSA_ILi1EEEEEEEENS5_IJNSA_ILi128EEENSA_ILi256EEESG_EEENS_10bfloat16_tENS5_IJlSD_lEEESJ_SK_NS4_8TiledMMAINS4_8MMA_AtomIJNS4_26SM100_MMA_F16BF16_2x1SM_SSISJ_SJ_fLi128ELi256ELNS4_4UMMA5MajorE0ELSP_0ELNSO_7ScaleInE0ELSQ_0EEEEEENS4_6LayoutINS5_IJSD_SD_SD_EEENS5_IJNSA_ILi0EEESV_SV_EEEEENS5_IJNS4_10UnderscoreESY_SY_EEEEENS4_28SM100_TMA_2SM_LOAD_MULTICASTENS4_14ComposedLayoutINS4_7SwizzleILi3ELi4ELi3EEENS4_18smem_ptr_flag_bitsILi16EEENST_INS5_IJNSA_ILi8EEENSA_ILi64EEEEEENS5_IJS18_SD_EEEEEEEvNS4_8identityES11_S1C_vS1D_EENS_8epilogue10collective18CollectiveEpilogueINS1F_23Sm100TmaWarpSpecializedILi4ELi2ELi32ELb1ELb0EEEJNS5_IJS18_SH_SG_EEENS5_IJNST_IS18_SD_EENST_INS5_IJNSA_ILi32EEESC_EEENS5_IJSD_SG_EEEEEEEESJ_SK_SJ_SK_NS1F_6fusion15FusionCallbacksIS1J_NS1R_17LinearCombinationISJ_fSJ_fLNS_15FloatRoundStyleE2EEES1K_S1Q_JEEENS4_5SM1004TMEM4LOAD26SM100_TMEM_LOAD_32dp32b32xENS4_13SM90_TMA_LOADENS12_INS13_ILi2ELi4ELi3EEES16_NST_INS5_IJS17_S1M_EEENS5_IJS1M_SD_EEEEEEENS4_39AutoVectorizingCopyWithAssumedAlignmentILi128EEENS4_14SM90_TMA_STOREES26_S28_S28_EEEvvEEEEvNT_6ParamsE)
        /*0044*/ 	.word	0x00000000
.L_29:


//--------------------- .nv.compat                --------------------------
	.section	.nv.compat,"",@"SHT_CUDA_COMPAT_INFO"
	.align	4
        /*0000*/ 	.byte	0x02, 0x09, 0x01, 0x00, 0x02, 0x02, 0x02, 0x00, 0x02, 0x05, 0x05, 0x00, 0x03, 0x07, 0x01, 0x01
        /*0010*/ 	.byte	0x02, 0x03, 0x01, 0x00, 0x02, 0x06, 0x01, 0x00, 0x04, 0x0b, 0x08, 0x00, 0x09, 0x00, 0x00, 0x00
        /*0020*/ 	.byte	0x00, 0x00, 0x00, 0x00


//--------------------- .nv.info._ZN7cutlass13device_kernelINS_4gemm6kernel13GemmUniversalIN4cute5tupleIJiiiiEEENS1_10collective13CollectiveMmaINS1_35MainloopSm100TmaUmmaWarpSpecializedILi4ELi2ELi4ENS5_IJNS4_1CILi4EEENSA_ILi2EEENSA_ILi1EEEEEEEENS5_IJNSA_ILi128EEENSA_ILi256EEESG_EEENS_10bfloat16_tENS5_IJlSD_lEEESJ_SK_NS4_8TiledMMAINS4_8MMA_AtomIJNS4_26SM100_MMA_F16BF16_2x1SM_SSISJ_SJ_fLi128ELi256ELNS4_4UMMA5MajorE0ELSP_0ELNSO_7ScaleInE0ELSQ_0EEEEEENS4_6LayoutINS5_IJSD_SD_SD_EEENS5_IJNSA_ILi0EEESV_SV_EEEEENS5_IJNS4_10UnderscoreESY_SY_EEEEENS4_28SM100_TMA_2SM_LOAD_MULTICASTENS4_14ComposedLayoutINS4_7SwizzleILi3ELi4ELi3EEENS4_18smem_ptr_flag_bitsILi16EEENST_INS5_IJNSA_ILi8EEENSA_ILi64EEEEEENS5_IJS18_SD_EEEEEEEvNS4_8identityES11_S1C_vS1D_EENS_8epilogue10collective18CollectiveEpilogueINS1F_23Sm100TmaWarpSpecializedILi4ELi2ELi32ELb1ELb0EEEJNS5_IJS18_SH_SG_EEENS5_IJNST_IS18_SD_EENST_INS5_IJNSA_ILi32EEESC_EEENS5_IJSD_SG_EEEEEEEESJ_SK_SJ_SK_NS1F_6fusion15FusionCallbacksIS1J_NS1R_17LinearCombinationISJ_fSJ_fLNS_15FloatRoundStyleE2EEES1K_S1Q_JEEENS4_5SM1004TMEM4LOAD26SM100_TMEM_LOAD_32dp32b32xENS4_13SM90_TMA_LOADENS12_INS13_ILi2ELi4ELi3EEES16_NST_INS5_IJS17_S1M_EEENS5_IJS1M_SD_EEEEEEENS4_39AutoVectorizingCopyWithAssumedAlignmentILi128EEENS4_14SM90_TMA_STOREES26_S28_S28_EEEvvEEEEvNT_6ParamsE --------------------------
	.section	.nv.info._ZN7cutlass13device_kernelINS_4gemm6kernel13GemmUniversalIN4cute5tupleIJiiiiEEENS1_10collective13CollectiveMmaINS1_35MainloopSm100TmaUmmaWarpSpecializedILi4ELi2ELi4ENS5_IJNS4_1CILi4EEENSA_ILi2EEENSA_ILi1EEEEEEEENS5_IJNSA_ILi128EEENSA_ILi256EEESG_EEENS_10bfloat16_tENS5_IJlSD_lEEESJ_SK_NS4_8TiledMMAINS4_8MMA_AtomIJNS4_26SM100_MMA_F16BF16_2x1SM_SSISJ_SJ_fLi128ELi256ELNS4_4UMMA5MajorE0ELSP_0ELNSO_7ScaleInE0ELSQ_0EEEEEENS4_6LayoutINS5_IJSD_SD_SD_EEENS5_IJNSA_ILi0EEESV_SV_EEEEENS5_IJNS4_10UnderscoreESY_SY_EEEEENS4_28SM100_TMA_2SM_LOAD_MULTICASTENS4_14ComposedLayoutINS4_7SwizzleILi3ELi4ELi3EEENS4_18smem_ptr_flag_bitsILi16EEENST_INS5_IJNSA_ILi8EEENSA_ILi64EEEEEENS5_IJS18_SD_EEEEEEEvNS4_8identityES11_S1C_vS1D_EENS_8epilogue10collective18CollectiveEpilogueINS1F_23Sm100TmaWarpSpecializedILi4ELi2ELi32ELb1ELb0EEEJNS5_IJS18_SH_SG_EEENS5_IJNST_IS18_SD_EENST_INS5_IJNSA_ILi32EEESC_EEENS5_IJSD_SG_EEEEEEEESJ_SK_SJ_SK_NS1F_6fusion15FusionCallbacksIS1J_NS1R_17LinearCombinationISJ_fSJ_fLNS_15FloatRoundStyleE2EEES1K_S1Q_JEEENS4_5SM1004TMEM4LOAD26SM100_TMEM_LOAD_32dp32b32xENS4_13SM90_TMA_LOADENS12_INS13_ILi2ELi4ELi3EEES16_NST_INS5_IJS17_S1M_EEENS5_IJS1M_SD_EEEEEEENS4_39AutoVectorizingCopyWithAssumedAlignmentILi128EEENS4_14SM90_TMA_STOREES26_S28_S28_EEEvvEEEEvNT_6ParamsE,"",@"SHT_CUDA_INFO"
	.sectionflags	@""
	.align	4


	//----- nvinfo : EIATTR_CUDA_API_VERSION
	.align		4
        /*0000*/ 	.byte	0x04, 0x37
        /*0002*/ 	.short	(.L_31 - .L_30)
.L_30:
        /*0004*/ 	.word	0x00000082


	//----- nvinfo : EIATTR_KPARAM_INFO
	.align		4
.L_31:
        /*0008*/ 	.byte	0x04, 0x17
        /*000a*/ 	.short	(.L_33 - .L_32)
.L_32:
        /*000c*/ 	.word	0x00000000
        /*0010*/ 	.short	0x0000
        /*0012*/ 	.short	0x0000
        /*0014*/ 	.byte	0x00, 0xf0, 0x01, 0x20


	//----- nvinfo : EIATTR_AT_ENTRY_FRAGMENTS
	.align		4
.L_33:
        /*0018*/ 	.byte	0x04, 0x4f
        /*001a*/ 	.short	(.L_35 - .L_34)


	//   ....[0]....
.L_34:
        /*001c*/ 	.word	0x00000007


	//----- nvinfo : EIATTR_RESERVED_SMEM_USED
	.align		4
.L_35:
        /*0020*/ 	.byte	0x01, 0x41
	.zero		2


	//----- nvinfo : EIATTR_SPARSE_MMA_MASK
	.align		4
        /*0024*/ 	.byte	0x03, 0x50
        /*0026*/ 	.short	0x0000


	//----- nvinfo : EIATTR_TCGEN05_2CTA_USED
	.align		4
        /*0028*/ 	.byte	0x01, 0x52
	.zero		2


	//----- nvinfo : EIATTR_MAXREG_COUNT
	.align		4
        /*002c*/ 	.byte	0x03, 0x1b
        /*002e*/ 	.short	0x00ff


	//----- nvinfo : EIATTR_NUM_BARRIERS
	.align		4
        /*0030*/ 	.byte	0x02, 0x4c
        /*0032*/ 	.byte	0x07
	.zero		1


	//----- nvinfo : EIATTR_EXTERNS
	.align		4
        /*0034*/ 	.byte	0x04, 0x0f
        /*0036*/ 	.short	(.L_37 - .L_36)


	//   ....[0]....
	.align		4
.L_36:
        /*0038*/ 	.word	index@(__assertfail)


	//----- nvinfo : EIATTR_MERCURY_ISA_VERSION
	.align		4
.L_37:
        /*003c*/ 	.byte	0x03, 0x5f
        /*003e*/ 	.short	0x0101


	//----- nvinfo : EIATTR_INT_WARP_WIDE_INSTR_OFFSETS
	.align		4
        /*0040*/ 	.byte	0x04, 0x31
        /*0042*/ 	.short	(.L_39 - .L_38)


	//   ....[0]....
.L_38:
        /*0044*/ 	.word	0x00000d60


	//   ....[1]....
        /*0048*/ 	.word	0x00000e00


	//   ....[2]....
        /*004c*/ 	.word	0x00004870


	//   ....[3]....
        /*0050*/ 	.word	0x00004890


	//   ....[4]....
        /*0054*/ 	.word	0x000048c0


	//   ....[5]....
        /*0058*/ 	.word	0x00005400


	//   ....[6]....
        /*005c*/ 	.word	0x000054a0


	//   ....[7]....
        /*0060*/ 	.word	0x00005560


	//   ....[8]....
        /*0064*/ 	.word	0x000055d0


	//   ....[9]....
        /*0068*/ 	.word	0x00005690


	//   ....[10]....
        /*006c*/ 	.word	0x00005730


	//   ....[11]....
        /*0070*/ 	.word	0x000057a0


	//   ....[12]....
        /*0074*/ 	.word	0x00005860


	//   ....[13]....
        /*0078*/ 	.word	0x00005900


	//   ....[14]....
        /*007c*/ 	.word	0x000059a0


	//   ....[15]....
        /*0080*/ 	.word	0x00005a90


	//   ....[16]....
        /*0084*/ 	.word	0x00005b60


	//----- nvinfo : EIATTR_COOP_GROUP_MASK_REGIDS
	.align		4
.L_39:
        /*0088*/ 	.byte	0x04, 0x29
        /*008a*/ 	.short	(.L_41 - .L_40)


	//   ....[0]....
.L_40:
        /*008c*/ 	.word	0xffffffff


	//   ....[1]....
        /*0090*/ 	.word	0xffffffff


	//   ....[2]....
        /*0094*/ 	.word	0xffffffff


	//   ....[3]....
        /*0098*/ 	.word	0xffffffff


	//   ....[4]....
        /*009c*/ 	.word	0xffffffff


	//   ....[5]....
        /*00a0*/ 	.word	0xffffffff


	//   ....[6]....
        /*00a4*/ 	.word	0xffffffff


	//   ....[7]....
        /*00a8*/ 	.word	0xffffffff


	//   ....[8]....
        /*00ac*/ 	.word	0xffffffff


	//   ....[9]....
        /*00b0*/ 	.word	0xffffffff


	//   ....[10]....
        /*00b4*/ 	.word	0xffffffff


	//   ....[11]....
        /*00b8*/ 	.word	0xffffffff


	//   ....[12]....
        /*00bc*/ 	.word	0xffffffff


	//   ....[13]....
        /*00c0*/ 	.word	0xffffffff


	//----- nvinfo : EIATTR_COOP_GROUP_INSTR_OFFSETS
	.align		4
.L_41:
        /*00c4*/ 	.byte	0x04, 0x28
        /*00c6*/ 	.short	(.L_43 - .L_42)


	//   ....[0]....
.L_42:
        /*00c8*/ 	.word	0x000000b0


	//   ....[1]....
        /*00cc*/ 	.word	0x00000510


	//   ....[2]....
        /*00d0*/ 	.word	0x000006d0


	//   ....[3]....
        /*00d4*/ 	.word	0x00000860


	//   ....[4]....
        /*00d8*/ 	.word	0x00000950


	//   ....[5]....
        /*00dc*/ 	.word	0x00000ab0


	//   ....[6]....
        /*00e0*/ 	.word	0x00000c40


	//   ....[7]....
        /*00e4*/ 	.word	0x00000e80


	//   ....[8]....
        /*00e8*/ 	.word	0x000025e0


	//   ....[9]....
        /*00ec*/ 	.word	0x00003490


	//   ....[10]....
        /*00f0*/ 	.word	0x00003960


	//   ....[11]....
        /*00f4*/ 	.word	0x00003990


	//   ....[12]....
        /*00f8*/ 	.word	0x00004770


	//   ....[13]....
        /*00fc*/ 	.word	0x00004980


	//----- nvinfo : EIATTR_VRC_CTA_INIT_COUNT
	.align		4
.L_43:
        /*0100*/ 	.byte	0x02, 0x4a
        /*0102*/ 	.byte	0x80
	.zero		1


	//----- nvinfo : EIATTR_SYSCALL_OFFSETS
	.align		4
        /*0104*/ 	.byte	0x04, 0x46
        /*0106*/ 	.short	(.L_45 - .L_44)


	//   ....[0]....
.L_44:
        /*0108*/ 	.word	0x00006720


	//   ....[1]....
        /*010c*/ 	.word	0x00006810


	//   ....[2]....
        /*0110*/ 	.word	0x00006f70


	//   ....[3]....
        /*0114*/ 	.word	0x00007c40


	//   ....[4]....
        /*0118*/ 	.word	0x000088f0


	//   ....[5]....
        /*011c*/ 	.word	0x000095a0


	//----- nvinfo : EIATTR_MBARRIER_INSTR_OFFSETS
	.align		4
.L_45:
        /*0120*/ 	.byte	0x04, 0x39
        /*0122*/ 	.short	(.L_47 - .L_46)


	//   ....[0]....
.L_46:
        /*0124*/ 	.word	0x00000640
        /*0128*/ 	.word	0x000000ff
        /*012c*/ 	.word	0x00000000
        /*0130*/ 	.short	0x0100
        /*0132*/ 	.byte	0x04
	.zero		1


	//   ....[1]....
        /*0134*/ 	.word	0x00000650
        /*0138*/ 	.word	0x000000ff
        /*013c*/ 	.word	0x00000020
        /*0140*/ 	.short	0x0100
        /*0142*/ 	.byte	0x04
	.zero		1


	//   ....[2]....
        /*0144*/ 	.word	0x00000660
        /*0148*/ 	.word	0x000000ff
        /*014c*/ 	.word	0x00000008
        /*0150*/ 	.short	0x0100
        /*0152*/ 	.byte	0x04
	.zero		1


	//   ....[3]....
        /*0154*/ 	.word	0x00000670
        /*0158*/ 	.word	0x000000ff
        /*015c*/ 	.word	0x00000028
        /*0160*/ 	.short	0x0100
        /*0162*/ 	.byte	0x04
	.zero		1


	//   ....[4]....
        /*0164*/ 	.word	0x00000680
        /*0168*/ 	.word	0x000000ff
        /*016c*/ 	.word	0x00000010
        /*0170*/ 	.short	0x0100
        /*0172*/ 	.byte	0x04
	.zero		1


	//   ....[5]....
        /*0174*/ 	.word	0x00000690
        /*0178*/ 	.word	0x000000ff
        /*017c*/ 	.word	0x00000030
        /*0180*/ 	.short	0x0100
        /*0182*/ 	.byte	0x04
	.zero		1


	//   ....[6]....
        /*0184*/ 	.word	0x000006a0
        /*0188*/ 	.word	0x000000ff
        /*018c*/ 	.word	0x00000018
        /*0190*/ 	.short	0x0100
        /*0192*/ 	.byte	0x04
	.zero		1


	//   ....[7]....
        /*0194*/ 	.word	0x000006b0
        /*0198*/ 	.word	0x000000ff
        /*019c*/ 	.word	0x00000038
        /*01a0*/ 	.short	0x0100
        /*01a2*/ 	.byte	0x04
	.zero		1


	//   ....[8]....
        /*01a4*/ 	.word	0x000007d0
        /*01a8*/ 	.word	0x000000ff
        /*01ac*/ 	.word	0x00000040
        /*01b0*/ 	.short	0x0100
        /*01b2*/ 	.byte	0x04
	.zero		1


	//   ....[9]....
        /*01b4*/ 	.word	0x000007e0
        /*01b8*/ 	.word	0x000000ff
        /*01bc*/ 	.word	0x00000060
        /*01c0*/ 	.short	0x0100
        /*01c2*/ 	.byte	0x04
	.zero		1


	//   ....[10]....
        /*01c4*/ 	.word	0x000007f0
        /*01c8*/ 	.word	0x000000ff
        /*01cc*/ 	.word	0x00000048
        /*01d0*/ 	.short	0x0100
        /*01d2*/ 	.byte	0x04
	.zero		1


	//   ....[11]....
        /*01d4*/ 	.word	0x00000800
        /*01d8*/ 	.word	0x000000ff
        /*01dc*/ 	.word	0x00000068
        /*01e0*/ 	.short	0x0100
        /*01e2*/ 	.byte	0x04
	.zero		1


	//   ....[12]....
        /*01e4*/ 	.word	0x00000810
        /*01e8*/ 	.word	0x000000ff
        /*01ec*/ 	.word	0x00000050
        /*01f0*/ 	.short	0x0100
        /*01f2*/ 	.byte	0x04
	.zero		1


	//   ....[13]....
        /*01f4*/ 	.word	0x00000820
        /*01f8*/ 	.word	0x000000ff
        /*01fc*/ 	.word	0x00000070
        /*0200*/ 	.short	0x0100
        /*0202*/ 	.byte	0x04
	.zero		1


	//   ....[14]....
        /*0204*/ 	.word	0x00000830
        /*0208*/ 	.word	0x000000ff
        /*020c*/ 	.word	0x00000058
        /*0210*/ 	.short	0x0100
        /*0212*/ 	.byte	0x04
	.zero		1


	//   ....[15]....
        /*0214*/ 	.word	0x00000840
        /*0218*/ 	.word	0x000000ff
        /*021c*/ 	.word	0x00000078
        /*0220*/ 	.short	0x0100
        /*0222*/ 	.byte	0x04
	.zero		1


	//   ....[16]....
        /*0224*/ 	.word	0x00000920
        /*0228*/ 	.word	0x000000ff
        /*022c*/ 	.word	0x00000080
        /*0230*/ 	.short	0x0100
        /*0232*/ 	.byte	0x06
	.zero		1


	//   ....[17]....
        /*0234*/ 	.word	0x00000930
        /*0238*/ 	.word	0x000000ff
        /*023c*/ 	.word	0x00000088
        /*0240*/ 	.short	0x0100
        /*0242*/ 	.byte	0x06
	.zero		1


	//   ....[18]....
        /*0244*/ 	.word	0x00000a60
        /*0248*/ 	.word	0x000000ff
        /*024c*/ 	.word	0x00000090
        /*0250*/ 	.short	0x0100
        /*0252*/ 	.byte	0x06
	.zero		1


	//   ....[19]....
        /*0254*/ 	.word	0x00000a70
        /*0258*/ 	.word	0x000000ff
        /*025c*/ 	.word	0x000000a0
        /*0260*/ 	.short	0x0100
        /*0262*/ 	.byte	0x06
	.zero		1


	//   ....[20]....
        /*0264*/ 	.word	0x00000a80
        /*0268*/ 	.word	0x000000ff
        /*026c*/ 	.word	0x00000098
        /*0270*/ 	.short	0x0100
        /*0272*/ 	.byte	0x06
	.zero		1


	//   ....[21]....
        /*0274*/ 	.word	0x00000a90
        /*0278*/ 	.word	0x000000ff
        /*027c*/ 	.word	0x000000a8
        /*0280*/ 	.short	0x0100
        /*0282*/ 	.byte	0x06
	.zero		1


	//   ....[22]....
        /*0284*/ 	.word	0x00000bb0
        /*0288*/ 	.word	0x000000ff
        /*028c*/ 	.word	0x000000b0
        /*0290*/ 	.short	0x0100
        /*0292*/ 	.byte	0x04
	.zero		1


	//   ....[23]....
        /*0294*/ 	.word	0x00000bc0
        /*0298*/ 	.word	0x000000ff
        /*029c*/ 	.word	0x000000d0
        /*02a0*/ 	.short	0x0100
        /*02a2*/ 	.byte	0x04
	.zero		1


	//   ....[24]....
        /*02a4*/ 	.word	0x00000bd0
        /*02a8*/ 	.word	0x000000ff
        /*02ac*/ 	.word	0x000000b8
        /*02b0*/ 	.short	0x0100
        /*02b2*/ 	.byte	0x04
	.zero		1


	//   ....[25]....
        /*02b4*/ 	.word	0x00000be0
        /*02b8*/ 	.word	0x000000ff
        /*02bc*/ 	.word	0x000000d8
        /*02c0*/ 	.short	0x0100
        /*02c2*/ 	.byte	0x04
	.zero		1


	//   ....[26]....
        /*02c4*/ 	.word	0x00000bf0
        /*02c8*/ 	.word	0x000000ff
        /*02cc*/ 	.word	0x000000c0
        /*02d0*/ 	.short	0x0100
        /*02d2*/ 	.byte	0x04
	.zero		1


	//   ....[27]....
        /*02d4*/ 	.word	0x00000c00
        /*02d8*/ 	.word	0x000000ff
        /*02dc*/ 	.word	0x000000e0
        /*02e0*/ 	.short	0x0100
        /*02e2*/ 	.byte	0x04
	.zero		1


	//   ....[28]....
        /*02e4*/ 	.word	0x00000c10
        /*02e8*/ 	.word	0x000000ff
        /*02ec*/ 	.word	0x000000c8
        /*02f0*/ 	.short	0x0100
        /*02f2*/ 	.byte	0x04
	.zero		1


	//   ....[29]....
        /*02f4*/ 	.word	0x00000c20
        /*02f8*/ 	.word	0x000000ff
        /*02fc*/ 	.word	0x000000e8
        /*0300*/ 	.short	0x0100
        /*0302*/ 	.byte	0x04
	.zero		1


	//   ....[30]....
        /*0304*/ 	.word	0x00000d10
        /*0308*/ 	.word	0x000000ff
        /*030c*/ 	.word	0x000000f0
        /*0310*/ 	.short	0x0100
        /*0312*/ 	.byte	0x04
	.zero		1


	//   ....[31]....
        /*0314*/ 	.word	0x00000d20
        /*0318*/ 	.word	0x000000ff
        /*031c*/ 	.word	0x00000100
        /*0320*/ 	.short	0x0100
        /*0322*/ 	.byte	0x04
	.zero		1


	//   ....[32]....
        /*0324*/ 	.word	0x00000d30
        /*0328*/ 	.word	0x000000ff
        /*032c*/ 	.word	0x000000f8
        /*0330*/ 	.short	0x0100
        /*0332*/ 	.byte	0x04
	.zero		1


	//   ....[33]....
        /*0334*/ 	.word	0x00000d40
        /*0338*/ 	.word	0x000000ff
        /*033c*/ 	.word	0x00000108
        /*0340*/ 	.short	0x0100
        /*0342*/ 	.byte	0x04
	.zero		1


	//   ....[34]....
        /*0344*/ 	.word	0x00000e40
        /*0348*/ 	.word	0x000000ff
        /*034c*/ 	.word	0x00000110
        /*0350*/ 	.short	0x0100
        /*0352*/ 	.byte	0x06
	.zero		1


	//   ....[35]....
        /*0354*/ 	.word	0x00001ba0
        /*0358*/ 	.word	0x00000003
        /*035c*/ 	.word	0x00000100
        /*0360*/ 	.short	0x010a
        /*0362*/ 	.byte	0xff
	.zero		1


	//   ....[36]....
        /*0364*/ 	.word	0x00001bd0
        /*0368*/ 	.word	0x00000003
        /*036c*/ 	.word	0x000000f0
        /*0370*/ 	.short	0x0101
        /*0372*/ 	.byte	0xff
	.zero		1


	//   ....[37]....
        /*0374*/ 	.word	0x00001c90
        /*0378*/ 	.word	0x000000ff
        /*037c*/ 	.word	0x00000020
        /*0380*/ 	.short	0x010a
        /*0382*/ 	.byte	0x04
	.zero		1


	//   ....[38]....
        /*0384*/ 	.word	0x00001d60
        /*0388*/ 	.word	0x000000ff
        /*038c*/ 	.word	0x00000020
        /*0390*/ 	.short	0x010a
        /*0392*/ 	.byte	0x06
	.zero		1


	//   ....[39]....
        /*0394*/ 	.word	0x00001ec0
        /*0398*/ 	.word	0x000000ff
        /*039c*/ 	.word	0x00000020
        /*03a0*/ 	.short	0x010a
        /*03a2*/ 	.byte	0x04
	.zero		1


	//   ....[40]....
        /*03a4*/ 	.word	0x00002160
        /*03a8*/ 	.word	0x000000ff
        /*03ac*/ 	.word	0x00000088
        /*03b0*/ 	.short	0x0101
        /*03b2*/ 	.byte	0x15
	.zero		1


	//   ....[41]....
        /*03b4*/ 	.word	0x00002180
        /*03b8*/ 	.word	0x000000ff
        /*03bc*/ 	.word	0x00000020
        /*03c0*/ 	.short	0x010a
        /*03c2*/ 	.byte	0x04
	.zero		1


	//   ....[42]....
        /*03c4*/ 	.word	0x00002200
        /*03c8*/ 	.word	0x000000ff
        /*03cc*/ 	.word	0x00000020
        /*03d0*/ 	.short	0x010a
        /*03d2*/ 	.byte	0x07
	.zero		1


	//   ....[43]....
        /*03d4*/ 	.word	0x00002340
        /*03d8*/ 	.word	0x000000ff
        /*03dc*/ 	.word	0x00000020
        /*03e0*/ 	.short	0x010a
        /*03e2*/ 	.byte	0x04
	.zero		1


	//   ....[44]....
        /*03e4*/ 	.word	0x00002610
        /*03e8*/ 	.word	0x00000003
        /*03ec*/ 	.word	0x00000090
        /*03f0*/ 	.short	0x010a
        /*03f2*/ 	.byte	0xff
	.zero		1


	//   ....[45]....
        /*03f4*/ 	.word	0x00002760
        /*03f8*/ 	.word	0x00000000
        /*03fc*/ 	.word	0x00000000
        /*0400*/ 	.short	0x0101
        /*0402*/ 	.byte	0xff
	.zero		1


	//   ....[46]....
        /*0404*/ 	.word	0x00002d10
        /*0408*/ 	.word	0x000000ff
        /*040c*/ 	.word	0x00000000
        /*0410*/ 	.short	0x010a
        /*0412*/ 	.byte	0x04
	.zero		1


	//   ....[47]....
        /*0414*/ 	.word	0x00002da0
        /*0418*/ 	.word	0x000000ff
        /*041c*/ 	.word	0x00000000
        /*0420*/ 	.short	0x010a
        /*0422*/ 	.byte	0x05
	.zero		1


	//   ....[48]....
        /*0424*/ 	.word	0x00002e30
        /*0428*/ 	.word	0x000000ff
        /*042c*/ 	.word	0x00000000
        /*0430*/ 	.short	0x010a
        /*0432*/ 	.byte	0x05
	.zero		1


	//   ....[49]....
        /*0434*/ 	.word	0x00002ed0
        /*0438*/ 	.word	0x00000000
        /*043c*/ 	.word	0x00000000
        /*0440*/ 	.short	0x010a
        /*0442*/ 	.byte	0xff
	.zero		1


	//   ....[50]....
        /*0444*/ 	.word	0x00002ff0
        /*0448*/ 	.word	0x00000002
        /*044c*/ 	.word	0x000000f0
        /*0450*/ 	.short	0x010a
        /*0452*/ 	.byte	0xff
	.zero		1


	//   ....[51]....
        /*0454*/ 	.word	0x00003050
        /*0458*/ 	.word	0x00000004
        /*045c*/ 	.word	0x00000000
        /*0460*/ 	.short	0x0101
        /*0462*/ 	.byte	0xff
	.zero		1


	//   ....[52]....
        /*0464*/ 	.word	0x00003070
        /*0468*/ 	.word	0x000000ff
        /*046c*/ 	.word	0x000000a0
        /*0470*/ 	.short	0x010a
        /*0472*/ 	.byte	0x04
	.zero		1


	//   ....[53]....
        /*0474*/ 	.word	0x00003190
        /*0478*/ 	.word	0x00000002
        /*047c*/ 	.word	0x00000090
        /*0480*/ 	.short	0x010a
        /*0482*/ 	.byte	0xff
	.zero		1


	//   ....[54]....
        /*0484*/ 	.word	0x000032a0
        /*0488*/ 	.word	0x00000002
        /*048c*/ 	.word	0x00000000
        /*0490*/ 	.short	0x0101
        /*0492*/ 	.byte	0xff
	.zero		1


	//   ....[55]....
        /*0494*/ 	.word	0x00003330
        /*0498*/ 	.word	0x000000ff
        /*049c*/ 	.word	0x000000a0
        /*04a0*/ 	.short	0x0106
        /*04a2*/ 	.byte	0x04
	.zero		1


	//   ....[56]....
        /*04a4*/ 	.word	0x00003350
        /*04a8*/ 	.word	0x000000ff
        /*04ac*/ 	.word	0x000000a0
        /*04b0*/ 	.short	0x010a
        /*04b2*/ 	.byte	0x04
	.zero		1


	//   ....[57]....
        /*04b4*/ 	.word	0x000033e0
        /*04b8*/ 	.word	0x000000ff
        /*04bc*/ 	.word	0x000000a0
        /*04c0*/ 	.short	0x0106
        /*04c2*/ 	.byte	0x07
	.zero		1


	//   ....[58]....
        /*04c4*/ 	.word	0x00003420
        /*04c8*/ 	.word	0x00000000
        /*04cc*/ 	.word	0x000000a0
        /*04d0*/ 	.short	0x010a
        /*04d2*/ 	.byte	0xff
	.zero		1


	//   ....[59]....
        /*04d4*/ 	.word	0x00003660
        /*04d8*/ 	.word	0x000000ff
        /*04dc*/ 	.word	0x00000008
        /*04e0*/ 	.short	0x010a
        /*04e2*/ 	.byte	0x05
	.zero		1


	//   ....[60]....
        /*04e4*/ 	.word	0x00003680
        /*04e8*/ 	.word	0x000000ff
        /*04ec*/ 	.word	0x00000008
        /*04f0*/ 	.short	0x010a
        /*04f2*/ 	.byte	0x05
	.zero		1


	//   ....[61]....
        /*04f4*/ 	.word	0x00003810
        /*04f8*/ 	.word	0x000000ff
        /*04fc*/ 	.word	0x00000008
        /*0500*/ 	.short	0x010a
        /*0502*/ 	.byte	0x05
	.zero		1


	//   ....[62]....
        /*0504*/ 	.word	0x00003830
        /*0508*/ 	.word	0x000000ff
        /*050c*/ 	.word	0x00000008
        /*0510*/ 	.short	0x010a
        /*0512*/ 	.byte	0x05
	.zero		1


	//   ....[63]....
        /*0514*/ 	.word	0x000038f0
        /*0518*/ 	.word	0x000000ff
        /*051c*/ 	.word	0x00000000
        /*0520*/ 	.short	0x0101
        /*0522*/ 	.byte	0x04
	.zero		1


	//   ....[64]....
        /*0524*/ 	.word	0x00003cb0
        /*0528*/ 	.word	0x00000000
        /*052c*/ 	.word	0x00000090
        /*0530*/ 	.short	0x010a
        /*0532*/ 	.byte	0xff
	.zero		1


	//   ....[65]....
        /*0534*/ 	.word	0x00003d70
        /*0538*/ 	.word	0x00000000
        /*053c*/ 	.word	0x00000000
        /*0540*/ 	.short	0x0101
        /*0542*/ 	.byte	0xff
	.zero		1


	//   ....[66]....
        /*0544*/ 	.word	0x00003e30
        /*0548*/ 	.word	0x000000ff
        /*054c*/ 	.word	0x00000000
        /*0550*/ 	.short	0x010a
        /*0552*/ 	.byte	0x04
	.zero		1


	//   ....[67]....
        /*0554*/ 	.word	0x00003e40
        /*0558*/ 	.word	0x000000ff
        /*055c*/ 	.word	0x000000d0
        /*0560*/ 	.short	0x010a
        /*0562*/ 	.byte	0x2e
	.zero		1


	//   ....[68]....
        /*0564*/ 	.word	0x00003ef0
        /*0568*/ 	.word	0x000000ff
        /*056c*/ 	.word	0x00000000
        /*0570*/ 	.short	0x010a
        /*0572*/ 	.byte	0x07
	.zero		1


	//   ....[69]....
        /*0574*/ 	.word	0x00004020
        /*0578*/ 	.word	0x000000ff
        /*057c*/ 	.word	0x00000000
        /*0580*/ 	.short	0x010a
        /*0582*/ 	.byte	0x04
	.zero		1


	//   ....[70]....
        /*0584*/ 	.word	0x00004460
        /*0588*/ 	.word	0x000000ff
        /*058c*/ 	.word	0x00000000
        /*0590*/ 	.short	0x010a
        /*0592*/ 	.byte	0x04
	.zero		1


	//   ....[71]....
        /*0594*/ 	.word	0x000044f0
        /*0598*/ 	.word	0x000000ff
        /*059c*/ 	.word	0x00000000
        /*05a0*/ 	.short	0x010a
        /*05a2*/ 	.byte	0x05
	.zero		1


	//   ....[72]....
        /*05a4*/ 	.word	0x00004580
        /*05a8*/ 	.word	0x000000ff
        /*05ac*/ 	.word	0x00000000
        /*05b0*/ 	.short	0x010a
        /*05b2*/ 	.byte	0x05
	.zero		1


	//   ....[73]....
        /*05b4*/ 	.word	0x00004620
        /*05b8*/ 	.word	0x00000000
        /*05bc*/ 	.word	0x00000000
        /*05c0*/ 	.short	0x010a
        /*05c2*/ 	.byte	0xff
	.zero		1


	//   ....[74]....
        /*05c4*/ 	.word	0x00004660
        /*05c8*/ 	.word	0x00000000
        /*05cc*/ 	.word	0x00000000
        /*05d0*/ 	.short	0x010a
        /*05d2*/ 	.byte	0xff
	.zero		1


	//   ....[75]....
        /*05d4*/ 	.word	0x000046d0
        /*05d8*/ 	.word	0x000000ff
        /*05dc*/ 	.word	0x00000000
        /*05e0*/ 	.short	0x0101
        /*05e2*/ 	.byte	0x04
	.zero		1


	//   ....[76]....
        /*05e4*/ 	.word	0x00004710
        /*05e8*/ 	.word	0x000000ff
        /*05ec*/ 	.word	0x00000110
        /*05f0*/ 	.short	0x010a
        /*05f2*/ 	.byte	0x29
	.zero		1


	//   ....[77]....
        /*05f4*/ 	.word	0x00004760
        /*05f8*/ 	.word	0x000000ff
        /*05fc*/ 	.word	0x00000000
        /*0600*/ 	.short	0x0101
        /*0602*/ 	.byte	0x04
	.zero		1


	//   ....[78]....
        /*0604*/ 	.word	0x00004c00
        /*0608*/ 	.word	0x0000000c
        /*060c*/ 	.word	0x00000090
        /*0610*/ 	.short	0x010a
        /*0612*/ 	.byte	0xff
	.zero		1


	//   ....[79]....
        /*0614*/ 	.word	0x00004d70
        /*0618*/ 	.word	0x00000000
        /*061c*/ 	.word	0x00000000
        /*0620*/ 	.short	0x0101
        /*0622*/ 	.byte	0xff
	.zero		1


	//   ....[80]....
        /*0624*/ 	.word	0x00005200
        /*0628*/ 	.word	0x000000ff
        /*062c*/ 	.word	0x00000088
        /*0630*/ 	.short	0x010a
        /*0632*/ 	.byte	0x15
	.zero		1


	//   ....[81]....
        /*0634*/ 	.word	0x00005380
        /*0638*/ 	.word	0x000000ff
        /*063c*/ 	.word	0x00000060
        /*0640*/ 	.short	0x010a
        /*0642*/ 	.byte	0x15
	.zero		1


	//   ....[82]....
        /*0644*/ 	.word	0x00005580
        /*0648*/ 	.word	0x000000ff
        /*064c*/ 	.word	0x00000040
        /*0650*/ 	.short	0x010b
        /*0652*/ 	.byte	0x15
	.zero		1


	//   ....[83]....
        /*0654*/ 	.word	0x00005590
        /*0658*/ 	.word	0x000000ff
        /*065c*/ 	.word	0x00000000
        /*0660*/ 	.short	0x0101
        /*0662*/ 	.byte	0x06
	.zero		1


	//   ....[84]....
        /*0664*/ 	.word	0x000055a0
        /*0668*/ 	.word	0x000000ff
        /*066c*/ 	.word	0x00000068
        /*0670*/ 	.short	0x010a
        /*0672*/ 	.byte	0x15
	.zero		1


	//   ....[85]....
        /*0674*/ 	.word	0x00005750
        /*0678*/ 	.word	0x000000ff
        /*067c*/ 	.word	0x00000048
        /*0680*/ 	.short	0x010b
        /*0682*/ 	.byte	0x15
	.zero		1


	//   ....[86]....
        /*0684*/ 	.word	0x00005760
        /*0688*/ 	.word	0x000000ff
        /*068c*/ 	.word	0x00000000
        /*0690*/ 	.short	0x0101
        /*0692*/ 	.byte	0x06
	.zero		1


	//   ....[87]....
        /*0694*/ 	.word	0x00005770
        /*0698*/ 	.word	0x000000ff
        /*069c*/ 	.word	0x00000070
        /*06a0*/ 	.short	0x010a
        /*06a2*/ 	.byte	0x15
	.zero		1


	//   ....[88]....
        /*06a4*/ 	.word	0x00005920
        /*06a8*/ 	.word	0x000000ff
        /*06ac*/ 	.word	0x00000050
        /*06b0*/ 	.short	0x010b
        /*06b2*/ 	.byte	0x15
	.zero		1


	//   ....[89]....
        /*06b4*/ 	.word	0x00005930
        /*06b8*/ 	.word	0x000000ff
        /*06bc*/ 	.word	0x00000000
        /*06c0*/ 	.short	0x0101
        /*06c2*/ 	.byte	0x06
	.zero		1


	//   ....[90]....
        /*06c4*/ 	.word	0x00005940
        /*06c8*/ 	.word	0x000000ff
        /*06cc*/ 	.word	0x00000078
        /*06d0*/ 	.short	0x010a
        /*06d2*/ 	.byte	0x15
	.zero		1


	//   ....[91]....
        /*06d4*/ 	.word	0x00005b80
        /*06d8*/ 	.word	0x000000ff
        /*06dc*/ 	.word	0x00000058
        /*06e0*/ 	.short	0x010b
        /*06e2*/ 	.byte	0x15
	.zero		1


	//   ....[92]....
        /*06e4*/ 	.word	0x00005b90
        /*06e8*/ 	.word	0x000000ff
        /*06ec*/ 	.word	0x00000000
        /*06f0*/ 	.short	0x0101
        /*06f2*/ 	.byte	0x25
	.zero		1


	//   ....[93]....
        /*06f4*/ 	.word	0x00005bd0
        /*06f8*/ 	.word	0x000000ff
        /*06fc*/ 	.word	0x00000060
        /*0700*/ 	.short	0x010a
        /*0702*/ 	.byte	0x15
	.zero		1


	//   ....[94]....
        /*0704*/ 	.word	0x00005bf0
        /*0708*/ 	.word	0x000000ff
        /*070c*/ 	.word	0x00000068
        /*0710*/ 	.short	0x010a
        /*0712*/ 	.byte	0x15
	.zero		1


	//   ....[95]....
        /*0714*/ 	.word	0x00005c10
        /*0718*/ 	.word	0x000000ff
        /*071c*/ 	.word	0x00000070
        /*0720*/ 	.short	0x010a
        /*0722*/ 	.byte	0x15
	.zero		1


	//   ....[96]....
        /*0724*/ 	.word	0x00005c50
        /*0728*/ 	.word	0x00000000
        /*072c*/ 	.word	0x00000078
        /*0730*/ 	.short	0x010a
        /*0732*/ 	.byte	0xff
	.zero		1


	//   ....[97]....
        /*0734*/ 	.word	0x00005fb0
        /*0738*/ 	.word	0x00000003
        /*073c*/ 	.word	0x00000090
        /*0740*/ 	.short	0x010a
        /*0742*/ 	.byte	0xff
	.zero		1


	//   ....[98]....
        /*0744*/ 	.word	0x00006130
        /*0748*/ 	.word	0x00000000
        /*074c*/ 	.word	0x00000000
        /*0750*/ 	.short	0x0101
        /*0752*/ 	.byte	0xff
	.zero		1


	//   ....[99]....
        /*0754*/ 	.word	0x00006c50
        /*0758*/ 	.word	0x000000ff
        /*075c*/ 	.word	0x00000040
        /*0760*/ 	.short	0x010a
        /*0762*/ 	.byte	0x2b
	.zero		1


	//   ....[100]....
        /*0764*/ 	.word	0x00006c70
        /*0768*/ 	.word	0x00000064
        /*076c*/ 	.word	0x000000b0
        /*0770*/ 	.short	0x010a
        /*0772*/ 	.byte	0xff
	.zero		1


	//   ....[101]....
        /*0774*/ 	.word	0x00006d60
        /*0778*/ 	.word	0x000000ff
        /*077c*/ 	.word	0x00000040
        /*0780*/ 	.short	0x010a
        /*0782*/ 	.byte	0x2b
	.zero		1


	//   ....[102]....
        /*0784*/ 	.word	0x00006e50
        /*0788*/ 	.word	0x00000064
        /*078c*/ 	.word	0x000000b0
        /*0790*/ 	.short	0x010a
        /*0792*/ 	.byte	0xff
	.zero		1


	//   ....[103]....
        /*0794*/ 	.word	0x00007970
        /*0798*/ 	.word	0x00000000
        /*079c*/ 	.word	0x00000000
        /*07a0*/ 	.short	0x0101
        /*07a2*/ 	.byte	0xff
	.zero		1


	//   ....[104]....
        /*07a4*/ 	.word	0x00007980
        /*07a8*/ 	.word	0x00000003
        /*07ac*/ 	.word	0x00000040
        /*07b0*/ 	.short	0x010a
        /*07b2*/ 	.byte	0xff
	.zero		1


	//   ....[105]....
        /*07b4*/ 	.word	0x00007a60
        /*07b8*/ 	.word	0x00000003
        /*07bc*/ 	.word	0x00000040
        /*07c0*/ 	.short	0x010a
        /*07c2*/ 	.byte	0xff
	.zero		1


	//   ....[106]....
        /*07c4*/ 	.word	0x00008620
        /*07c8*/ 	.word	0x0000003d
        /*07cc*/ 	.word	0x00000000
        /*07d0*/ 	.short	0x0101
        /*07d2*/ 	.byte	0xff
	.zero		1


	//   ....[107]....
        /*07d4*/ 	.word	0x00008640
        /*07d8*/ 	.word	0x0000003e
        /*07dc*/ 	.word	0x00000040
        /*07e0*/ 	.short	0x010a
        /*07e2*/ 	.byte	0xff
	.zero		1


	//   ....[108]....
        /*07e4*/ 	.word	0x00008710
        /*07e8*/ 	.word	0x0000003e
        /*07ec*/ 	.word	0x00000040
        /*07f0*/ 	.short	0x010a
        /*07f2*/ 	.byte	0xff
	.zero		1


	//   ....[109]....
        /*07f4*/ 	.word	0x000092d0
        /*07f8*/ 	.word	0x0000003d
        /*07fc*/ 	.word	0x00000000
        /*0800*/ 	.short	0x0101
        /*0802*/ 	.byte	0xff
	.zero		1


	//   ....[110]....
        /*0804*/ 	.word	0x000092f0
        /*0808*/ 	.word	0x0000003e
        /*080c*/ 	.word	0x00000040
        /*0810*/ 	.short	0x010a
        /*0812*/ 	.byte	0xff
	.zero		1


	//   ....[111]....
        /*0814*/ 	.word	0x000093c0
        /*0818*/ 	.word	0x0000003e
        /*081c*/ 	.word	0x00000040
        /*0820*/ 	.short	0x010a
        /*0822*/ 	.byte	0xff
	.zero		1


	//   ....[112]....
        /*0824*/ 	.word	0x000097b0
        /*0828*/ 	.word	0x00000074
        /*082c*/ 	.word	0x00000000
        /*0830*/ 	.short	0x0101
        /*0832*/ 	.byte	0xff
	.zero		1


	//   ....[113]....
        /*0834*/ 	.word	0x00009fd0
        /*0838*/ 	.word	0x00000002
        /*083c*/ 	.word	0x00000000
        /*0840*/ 	.short	0x0101
        /*0842*/ 	.byte	0xff
	.zero		1


	//   ....[114]....
        /*0844*/ 	.word	0x0000a270
        /*0848*/ 	.word	0x000000ff
        /*084c*/ 	.word	0x00000000
        /*0850*/ 	.short	0x0101
        /*0852*/ 	.byte	0x06
	.zero		1


	//   ....[115]....
        /*0854*/ 	.word	0x0000a290
        /*0858*/ 	.word	0x00000003
        /*085c*/ 	.word	0x00000100
        /*0860*/ 	.short	0x010a
        /*0862*/ 	.byte	0xff
	.zero		1


	//   ....[116]....
        /*0864*/ 	.word	0x0000a2f0
        /*0868*/ 	.word	0x00000000
        /*086c*/ 	.word	0x00000020
        /*0870*/ 	.short	0x010a
        /*0872*/ 	.byte	0xff
	.zero		1


	//   ....[117]....
        /*0874*/ 	.word	0x0000a350
        /*0878*/ 	.word	0x00000000
        /*087c*/ 	.word	0x00000020
        /*0880*/ 	.short	0x010a
        /*0882*/ 	.byte	0xff
	.zero		1


	//   ....[118]....
        /*0884*/ 	.word	0x0000a3a0
        /*0888*/ 	.word	0x00000003
        /*088c*/ 	.word	0x00000090
        /*0890*/ 	.short	0x010a
        /*0892*/ 	.byte	0xff
	.zero		1


	//   ....[119]....
        /*0894*/ 	.word	0x0000a400
        /*0898*/ 	.word	0x00000000
        /*089c*/ 	.word	0x00000000
        /*08a0*/ 	.short	0x010a
        /*08a2*/ 	.byte	0xff
	.zero		1


	//   ....[120]....
        /*08a4*/ 	.word	0x0000a460
        /*08a8*/ 	.word	0x00000000
        /*08ac*/ 	.word	0x00000000
        /*08b0*/ 	.short	0x010a
        /*08b2*/ 	.byte	0xff
	.zero		1


	//   ....[121]....
        /*08b4*/ 	.word	0x0000a4c0
        /*08b8*/ 	.word	0x00000000
        /*08bc*/ 	.word	0x00000000
        /*08c0*/ 	.short	0x010a
        /*08c2*/ 	.byte	0xff
	.zero		1


	//   ....[122]....
        /*08c4*/ 	.word	0x0000a510
        /*08c8*/ 	.word	0x00000002
        /*08cc*/ 	.word	0x000000f0
        /*08d0*/ 	.short	0x010a
        /*08d2*/ 	.byte	0xff
	.zero		1


	//   ....[123]....
        /*08d4*/ 	.word	0x0000a570
        /*08d8*/ 	.word	0x00000002
        /*08dc*/ 	.word	0x000000a0
        /*08e0*/ 	.short	0x010a
        /*08e2*/ 	.byte	0xff
	.zero		1


	//   ....[124]....
        /*08e4*/ 	.word	0x0000a5c0
        /*08e8*/ 	.word	0x00000002
        /*08ec*/ 	.word	0x00000090
        /*08f0*/ 	.short	0x010a
        /*08f2*/ 	.byte	0xff
	.zero		1


	//   ....[125]....
        /*08f4*/ 	.word	0x0000a620
        /*08f8*/ 	.word	0x00000000
        /*08fc*/ 	.word	0x000000a0
        /*0900*/ 	.short	0x010a
        /*0902*/ 	.byte	0xff
	.zero		1


	//   ....[126]....
        /*0904*/ 	.word	0x0000a680
        /*0908*/ 	.word	0x00000000
        /*090c*/ 	.word	0x00000008
        /*0910*/ 	.short	0x010a
        /*0912*/ 	.byte	0xff
	.zero		1


	//   ....[127]....
        /*0914*/ 	.word	0x0000a770
        /*0918*/ 	.word	0x00000000
        /*091c*/ 	.word	0x00000008
        /*0920*/ 	.short	0x010a
        /*0922*/ 	.byte	0xff
	.zero		1


	//   ....[128]....
        /*0924*/ 	.word	0x0000a7c0
        /*0928*/ 	.word	0x00000000
        /*092c*/ 	.word	0x00000090
        /*0930*/ 	.short	0x010a
        /*0932*/ 	.byte	0xff
	.zero		1


	//   ....[129]....
        /*0934*/ 	.word	0x0000a820
        /*0938*/ 	.word	0x00000000
        /*093c*/ 	.word	0x000000d0
        /*0940*/ 	.short	0x010a
        /*0942*/ 	.byte	0xff
	.zero		1


	//   ....[130]....
        /*0944*/ 	.word	0x0000a880
        /*0948*/ 	.word	0x00000000
        /*094c*/ 	.word	0x00000000
        /*0950*/ 	.short	0x010a
        /*0952*/ 	.byte	0xff
	.zero		1


	//   ....[131]....
        /*0954*/ 	.word	0x0000a8e0
        /*0958*/ 	.word	0x00000000
        /*095c*/ 	.word	0x00000000
        /*0960*/ 	.short	0x010a
        /*0962*/ 	.byte	0xff
	.zero		1


	//   ....[132]....
        /*0964*/ 	.word	0x0000a940
        /*0968*/ 	.word	0x00000000
        /*096c*/ 	.word	0x00000000
        /*0970*/ 	.short	0x010a
        /*0972*/ 	.byte	0xff
	.zero		1


	//   ....[133]....
        /*0974*/ 	.word	0x0000a9a0
        /*0978*/ 	.word	0x00000000
        /*097c*/ 	.word	0x00000000
        /*0980*/ 	.short	0x010a
        /*0982*/ 	.byte	0xff
	.zero		1


	//   ....[134]....
        /*0984*/ 	.word	0x0000aa00
        /*0988*/ 	.word	0x00000000
        /*098c*/ 	.word	0x00000110
        /*0990*/ 	.short	0x010a
        /*0992*/ 	.byte	0xff
	.zero		1


	//   ....[135]....
        /*0994*/ 	.word	0x0000aa50
        /*0998*/ 	.word	0x0000000c
        /*099c*/ 	.word	0x00000090
        /*09a0*/ 	.short	0x010a
        /*09a2*/ 	.byte	0xff
	.zero		1


	//   ....[136]....
        /*09a4*/ 	.word	0x0000aab0
        /*09a8*/ 	.word	0x00000000
        /*09ac*/ 	.word	0x00000088
        /*09b0*/ 	.short	0x010a
        /*09b2*/ 	.byte	0xff
	.zero		1


	//   ....[137]....
        /*09b4*/ 	.word	0x0000ab10
        /*09b8*/ 	.word	0x00000000
        /*09bc*/ 	.word	0x00000060
        /*09c0*/ 	.short	0x010a
        /*09c2*/ 	.byte	0xff
	.zero		1


	//   ....[138]....
        /*09c4*/ 	.word	0x0000ab70
        /*09c8*/ 	.word	0x00000000
        /*09cc*/ 	.word	0x00000068
        /*09d0*/ 	.short	0x010a
        /*09d2*/ 	.byte	0xff
	.zero		1


	//   ....[139]....
        /*09d4*/ 	.word	0x0000abd0
        /*09d8*/ 	.word	0x00000000
        /*09dc*/ 	.word	0x00000070
        /*09e0*/ 	.short	0x010a
        /*09e2*/ 	.byte	0xff
	.zero		1


	//   ....[140]....
        /*09e4*/ 	.word	0x0000ac30
        /*09e8*/ 	.word	0x00000000
        /*09ec*/ 	.word	0x00000078
        /*09f0*/ 	.short	0x010a
        /*09f2*/ 	.byte	0xff
	.zero		1


	//   ....[141]....
        /*09f4*/ 	.word	0x0000ac90
        /*09f8*/ 	.word	0x00000000
        /*09fc*/ 	.word	0x00000060
        /*0a00*/ 	.short	0x010a
        /*0a02*/ 	.byte	0xff
	.zero		1


	//   ....[142]....
        /*0a04*/ 	.word	0x0000acf0
        /*0a08*/ 	.word	0x00000000
        /*0a0c*/ 	.word	0x00000068
        /*0a10*/ 	.short	0x010a
        /*0a12*/ 	.byte	0xff
	.zero		1


	//   ....[143]....
        /*0a14*/ 	.word	0x0000ad50
        /*0a18*/ 	.word	0x00000000
        /*0a1c*/ 	.word	0x00000070
        /*0a20*/ 	.short	0x010a
        /*0a22*/ 	.byte	0xff
	.zero		1


	//   ....[144]....
        /*0a24*/ 	.word	0x0000ada0
        /*0a28*/ 	.word	0x00000003
        /*0a2c*/ 	.word	0x00000090
        /*0a30*/ 	.short	0x010a
        /*0a32*/ 	.byte	0xff
	.zero		1


	//   ....[145]....
        /*0a34*/ 	.word	0x0000ae00
        /*0a38*/ 	.word	0x00000000
        /*0a3c*/ 	.word	0x00000040
        /*0a40*/ 	.short	0x010a
        /*0a42*/ 	.byte	0xff
	.zero		1


	//   ....[146]....
        /*0a44*/ 	.word	0x0000ae50
        /*0a48*/ 	.word	0x00000064
        /*0a4c*/ 	.word	0x000000b0
        /*0a50*/ 	.short	0x010a
        /*0a52*/ 	.byte	0xff
	.zero		1


	//   ....[147]....
        /*0a54*/ 	.word	0x0000aea0
        /*0a58*/ 	.word	0x00000003
        /*0a5c*/ 	.word	0x00000040
        /*0a60*/ 	.short	0x010a
        /*0a62*/ 	.byte	0xff
	.zero		1


	//   ....[148]....
        /*0a64*/ 	.word	0x0000aef0
        /*0a68*/ 	.word	0x0000003e
        /*0a6c*/ 	.word	0x00000040
        /*0a70*/ 	.short	0x010a
        /*0a72*/ 	.byte	0xff
	.zero		1


	//   ....[149]....
        /*0a74*/ 	.word	0x0000af40
        /*0a78*/ 	.word	0x0000003e
        /*0a7c*/ 	.word	0x00000040
        /*0a80*/ 	.short	0x010a
        /*0a82*/ 	.byte	0xff
	.zero		1


	//----- nvinfo : EIATTR_NUM_MBARRIERS
	.align		4
.L_47:
        /*0a84*/ 	.byte	0x03, 0x38
        /*0a86*/ 	.short	0x0023


	//----- nvinfo : EIATTR_EXIT_INSTR_OFFSETS
	.align		4
        /*0a88*/ 	.byte	0x04, 0x1c
        /*0a8a*/ 	.short	(.L_49 - .L_48)


	//   ....[0]....
.L_48:
        /*0a8c*/ 	.word	0x00002f00


	//   ....[1]....
        /*0a90*/ 	.word	0x000033f0


	//   ....[2]....
        /*0a94*/ 	.word	0x00003450


	//   ....[3]....
        /*0a98*/ 	.word	0x00004990


	//   ....[4]....
        /*0a9c*/ 	.word	0x00005c80


	//   ....[5]....
        /*0aa0*/ 	.word	0x00005cc0


	//   ....[6]....
        /*0aa4*/ 	.word	0x0000a170


	//   ....[7]....
        /*0aa8*/ 	.word	0x0000a1e0


	//   ....[8]....
        /*0aac*/ 	.word	0x0000a210


	//   ....[9]....
        /*0ab0*/ 	.word	0x0000a280


	//----- nvinfo : EIATTR_MAX_THREADS
	.align		4
.L_49:
        /*0ab4*/ 	.byte	0x04, 0x05
        /*0ab6*/ 	.short	(.L_51 - .L_50)
.L_50:
        /*0ab8*/ 	.word	0x00000100
        /*0abc*/ 	.word	0x00000001
        /*0ac0*/ 	.word	0x00000001


	//----- nvinfo : EIATTR_CRS_STACK_SIZE
	.align		4
.L_51:
        /*0ac4*/ 	.byte	0x04, 0x1e
        /*0ac6*/ 	.short	(.L_53 - .L_52)
.L_52:
        /*0ac8*/ 	.word	0x00000000


	//----- nvinfo : EIATTR_CBANK_PARAM_SIZE
	.align		4
.L_53:
        /*0acc*/ 	.byte	0x03, 0x19
        /*0ace*/ 	.short	0x0800


	//----- nvinfo : EIATTR_PARAM_CBANK
	.align		4
        /*0ad0*/ 	.byte	0x04, 0x0a
        /*0ad2*/ 	.short	(.L_55 - .L_54)
	.align		4
.L_54:
        /*0ad4*/ 	.word	index@(.nv.constant0._ZN7cutlass13device_kernelINS_4gemm6kernel13GemmUniversalIN4cute5tupleIJiiiiEEENS1_10collective13CollectiveMmaINS1_35MainloopSm100TmaUmmaWarpSpecializedILi4ELi2ELi4ENS5_IJNS4_1CILi4EEENSA_ILi2EEENSA_ILi1EEEEEEEENS5_IJNSA_ILi128EEENSA_ILi256EEESG_EEENS_10bfloat16_tENS5_IJlSD_lEEESJ_SK_NS4_8TiledMMAINS4_8MMA_AtomIJNS4_26SM100_MMA_F16BF16_2x1SM_SSISJ_SJ_fLi128ELi256ELNS4_4UMMA5MajorE0ELSP_0ELNSO_7ScaleInE0ELSQ_0EEEEEENS4_6LayoutINS5_IJSD_SD_SD_EEENS5_IJNSA_ILi0EEESV_SV_EEEEENS5_IJNS4_10UnderscoreESY_SY_EEEEENS4_28SM100_TMA_2SM_LOAD_MULTICASTENS4_14ComposedLayoutINS4_7SwizzleILi3ELi4ELi3EEENS4_18smem_ptr_flag_bitsILi16EEENST_INS5_IJNSA_ILi8EEENSA_ILi64EEEEEENS5_IJS18_SD_EEEEEEEvNS4_8identityES11_S1C_vS1D_EENS_8epilogue10collective18CollectiveEpilogueINS1F_23Sm100TmaWarpSpecializedILi4ELi2ELi32ELb1ELb0EEEJNS5_IJS18_SH_SG_EEENS5_IJNST_IS18_SD_EENST_INS5_IJNSA_ILi32EEESC_EEENS5_IJSD_SG_EEEEEEEESJ_SK_SJ_SK_NS1F_6fusion15FusionCallbacksIS1J_NS1R_17LinearCombinationISJ_fSJ_fLNS_15FloatRoundStyleE2EEES1K_S1Q_JEEENS4_5SM1004TMEM4LOAD26SM100_TMEM_LOAD_32dp32b32xENS4_13SM90_TMA_LOADENS12_INS13_ILi2ELi4ELi3EEES16_NST_INS5_IJS17_S1M_EEENS5_IJS1M_SD_EEEEEEENS4_39AutoVectorizingCopyWithAssumedAlignmentILi128EEENS4_14SM90_TMA_STOREES26_S28_S28_EEEvvEEEEvNT_6ParamsE)
        /*0ad8*/ 	.short	0x0380
        /*0ada*/ 	.short	0x0800


	//----- nvinfo : EIATTR_SW_WAR
	.align		4
.L_55:
        /*0adc*/ 	.byte	0x04, 0x36
        /*0ade*/ 	.short	(.L_57 - .L_56)
.L_56:
        /*0ae0*/ 	.word	0x00000008
.L_57:


//--------------------- .nv.callgraph             --------------------------
	.section	.nv.callgraph,"",@"SHT_CUDA_CALLGRAPH"
	.align	4
	.sectionentsize	8
	.align		4
        /*0000*/ 	.word	0x00000000
	.align		4
        /*0004*/ 	.word	0xffffffff
	.align		4
        /*0008*/ 	.word	index@(_ZN7cutlass13device_kernelINS_4gemm6kernel13GemmUniversalIN4cute5tupleIJiiiiEEENS1_10collective13CollectiveMmaINS1_35MainloopSm100TmaUmmaWarpSpecializedILi4ELi2ELi4ENS5_IJNS4_1CILi4EEENSA_ILi2EEENSA_ILi1EEEEEEEENS5_IJNSA_ILi128EEENSA_ILi256EEESG_EEENS_10bfloat16_tENS5_IJlSD_lEEESJ_SK_NS4_8TiledMMAINS4_8MMA_AtomIJNS4_26SM100_MMA_F16BF16_2x1SM_SSISJ_SJ_fLi128ELi256ELNS4_4UMMA5MajorE0ELSP_0ELNSO_7ScaleInE0ELSQ_0EEEEEENS4_6LayoutINS5_IJSD_SD_SD_EEENS5_IJNSA_ILi0EEESV_SV_EEEEENS5_IJNS4_10UnderscoreESY_SY_EEEEENS4_28SM100_TMA_2SM_LOAD_MULTICASTENS4_14ComposedLayoutINS4_7SwizzleILi3ELi4ELi3EEENS4_18smem_ptr_flag_bitsILi16EEENST_INS5_IJNSA_ILi8EEENSA_ILi64EEEEEENS5_IJS18_SD_EEEEEEEvNS4_8identityES11_S1C_vS1D_EENS_8epilogue10collective18CollectiveEpilogueINS1F_23Sm100TmaWarpSpecializedILi4ELi2ELi32ELb1ELb0EEEJNS5_IJS18_SH_SG_EEENS5_IJNST_IS18_SD_EENST_INS5_IJNSA_ILi32EEESC_EEENS5_IJSD_SG_EEEEEEEESJ_SK_SJ_SK_NS1F_6fusion15FusionCallbacksIS1J_NS1R_17LinearCombinationISJ_fSJ_fLNS_15FloatRoundStyleE2EEES1K_S1Q_JEEENS4_5SM1004TMEM4LOAD26SM100_TMEM_LOAD_32dp32b32xENS4_13SM90_TMA_LOADENS12_INS13_ILi2ELi4ELi3EEES16_NST_INS5_IJS17_S1M_EEENS5_IJS1M_SD_EEEEEEENS4_39AutoVectorizingCopyWithAssumedAlignmentILi128EEENS4_14SM90_TMA_STOREES26_S28_S28_EEEvvEEEEvNT_6ParamsE)
	.align		4
        /*000c*/ 	.word	index@(__assertfail)
	.align		4
        /*0010*/ 	.word	0x00000000
	.align		4
        /*0014*/ 	.word	0xfffffffe
	.align		4
        /*0018*/ 	.word	0x00000000
	.align		4
        /*001c*/ 	.word	0xfffffffd
	.align		4
        /*0020*/ 	.word	0x00000000
	.align		4
        /*0024*/ 	.word	0xfffffffc


//--------------------- .nv.constant4             --------------------------
	.section	.nv.constant4,"a",@progbits
	.align	8
	.align		8
.nv.constant4:
        /*0000*/ 	.dword	__assertfail
	.align		8
        /*0008*/ 	.dword	__unnamed_1
	.align		8
        /*0010*/ 	.dword	__unnamed_2
	.align		8
        /*0018*/ 	.dword	_ZN40_INTERNAL_c518458b_4_k_cu_4d02ee31_292134cuda3std3__45__cpo5beginE
	.align		8
        /*0020*/ 	.dword	_ZN40_INTERNAL_c518458b_4_k_cu_4d02ee31_292134cuda3std3__45__cpo3endE
	.align		8
        /*0028*/ 	.dword	_ZN40_INTERNAL_c518458b_4_k_cu_4d02ee31_292134cuda3std3__45__cpo6cbeginE
	.align		8
        /*0030*/ 	.dword	_ZN40_INTERNAL_c518458b_4_k_cu_4d02ee31_292134cuda3std3__45__cpo4cendE
	.align		8
        /*0038*/ 	.dword	_ZN40_INTERNAL_c518458b_4_k_cu_4d02ee31_292134cuda3std3__442_GLOBAL__N__c518458b_4_k_cu_4d02ee31_292136ignoreE
	.align		8
        /*0040*/ 	.dword	_ZN40_INTERNAL_c518458b_4_k_cu_4d02ee31_292134cuda3std3__419piecewise_constructE
	.align		8
        /*0048*/ 	.dword	_ZN40_INTERNAL_c518458b_4_k_cu_4d02ee31_292134cuda3std3__48in_placeE
	.align		8
        /*0050*/ 	.dword	_ZN40_INTERNAL_c518458b_4_k_cu_4d02ee31_292134cuda3std6ranges3__45__cpo4swapE
	.align		8
        /*0058*/ 	.dword	_ZN40_INTERNAL_c518458b_4_k_cu_4d02ee31_292134cuda3std6ranges3__45__cpo9iter_moveE
	.align		8
        /*0060*/ 	.dword	_ZN40_INTERNAL_c518458b_4_k_cu_4d02ee31_292134cute7productE
	.align		8
        /*0068*/ 	.dword	_ZN40_INTERNAL_c518458b_4_k_cu_4d02ee31_292134cute1_E
	.align		8
        /*0070*/ 	.dword	$str$25
	.align		8
        /*0078*/ 	.dword	$str$26
	.align		8
        /*0080*/ 	.dword	$str$27
	.align		8
        /*0088*/ 	.dword	$str$28


//--------------------- .text._ZN7cutlass13device_kernelINS_4gemm6kernel13GemmUniversalIN4cute5tupleIJiiiiEEENS1_10collective13CollectiveMmaINS1_35MainloopSm100TmaUmmaWarpSpecializedILi4ELi2ELi4ENS5_IJNS4_1CILi4EEENSA_ILi2EEENSA_ILi1EEEEEEEENS5_IJNSA_ILi128EEENSA_ILi256EEESG_EEENS_10bfloat16_tENS5_IJlSD_lEEESJ_SK_NS4_8TiledMMAINS4_8MMA_AtomIJNS4_26SM100_MMA_F16BF16_2x1SM_SSISJ_SJ_fLi128ELi256ELNS4_4UMMA5MajorE0ELSP_0ELNSO_7ScaleInE0ELSQ_0EEEEEENS4_6LayoutINS5_IJSD_SD_SD_EEENS5_IJNSA_ILi0EEESV_SV_EEEEENS5_IJNS4_10UnderscoreESY_SY_EEEEENS4_28SM100_TMA_2SM_LOAD_MULTICASTENS4_14ComposedLayoutINS4_7SwizzleILi3ELi4ELi3EEENS4_18smem_ptr_flag_bitsILi16EEENST_INS5_IJNSA_ILi8EEENSA_ILi64EEEEEENS5_IJS18_SD_EEEEEEEvNS4_8identityES11_S1C_vS1D_EENS_8epilogue10collective18CollectiveEpilogueINS1F_23Sm100TmaWarpSpecializedILi4ELi2ELi32ELb1ELb0EEEJNS5_IJS18_SH_SG_EEENS5_IJNST_IS18_SD_EENST_INS5_IJNSA_ILi32EEESC_EEENS5_IJSD_SG_EEEEEEEESJ_SK_SJ_SK_NS1F_6fusion15FusionCallbacksIS1J_NS1R_17LinearCombinationISJ_fSJ_fLNS_15FloatRoundStyleE2EEES1K_S1Q_JEEENS4_5SM1004TMEM4LOAD26SM100_TMEM_LOAD_32dp32b32xENS4_13SM90_TMA_LOADENS12_INS13_ILi2ELi4ELi3EEES16_NST_INS5_IJS17_S1M_EEENS5_IJS1M_SD_EEEEEEENS4_39AutoVectorizingCopyWithAssumedAlignmentILi128EEENS4_14SM90_TMA_STOREES26_S28_S28_EEEvvEEEEvNT_6ParamsE --------------------------
	.section	.text._ZN7cutlass13device_kernelINS_4gemm6kernel13GemmUniversalIN4cute5tupleIJiiiiEEENS1_10collective13CollectiveMmaINS1_35MainloopSm100TmaUmmaWarpSpecializedILi4ELi2ELi4ENS5_IJNS4_1CILi4EEENSA_ILi2EEENSA_ILi1EEEEEEEENS5_IJNSA_ILi128EEENSA_ILi256EEESG_EEENS_10bfloat16_tENS5_IJlSD_lEEESJ_SK_NS4_8TiledMMAINS4_8MMA_AtomIJNS4_26SM100_MMA_F16BF16_2x1SM_SSISJ_SJ_fLi128ELi256ELNS4_4UMMA5MajorE0ELSP_0ELNSO_7ScaleInE0ELSQ_0EEEEEENS4_6LayoutINS5_IJSD_SD_SD_EEENS5_IJNSA_ILi0EEESV_SV_EEEEENS5_IJNS4_10UnderscoreESY_SY_EEEEENS4_28SM100_TMA_2SM_LOAD_MULTICASTENS4_14ComposedLayoutINS4_7SwizzleILi3ELi4ELi3EEENS4_18smem_ptr_flag_bitsILi16EEENST_INS5_IJNSA_ILi8EEENSA_ILi64EEEEEENS5_IJS18_SD_EEEEEEEvNS4_8identityES11_S1C_vS1D_EENS_8epilogue10collective18CollectiveEpilogueINS1F_23Sm100TmaWarpSpecializedILi4ELi2ELi32ELb1ELb0EEEJNS5_IJS18_SH_SG_EEENS5_IJNST_IS18_SD_EENST_INS5_IJNSA_ILi32EEESC_EEENS5_IJSD_SG_EEEEEEEESJ_SK_SJ_SK_NS1F_6fusion15FusionCallbacksIS1J_NS1R_17LinearCombinationISJ_fSJ_fLNS_15FloatRoundStyleE2EEES1K_S1Q_JEEENS4_5SM1004TMEM4LOAD26SM100_TMEM_LOAD_32dp32b32xENS4_13SM90_TMA_LOADENS12_INS13_ILi2ELi4ELi3EEES16_NST_INS5_IJS17_S1M_EEENS5_IJS1M_SD_EEEEEEENS4_39AutoVectorizingCopyWithAssumedAlignmentILi128EEENS4_14SM90_TMA_STOREES26_S28_S28_EEEvvEEEEvNT_6ParamsE,"ax",@progbits
	.align	128
.text._ZN7cutlass13device_kernelINS_4gemm6kernel13GemmUniversalIN4cute5tupleIJiiiiEEENS1_10collective13CollectiveMmaINS1_35MainloopSm100TmaUmmaWarpSpecializedILi4ELi2ELi4ENS5_IJNS4_1CILi4EEENSA_ILi2EEENSA_ILi1EEEEEEEENS5_IJNSA_ILi128EEENSA_ILi256EEESG_EEENS_10bfloat16_tENS5_IJlSD_lEEESJ_SK_NS4_8TiledMMAINS4_8MMA_AtomIJNS4_26SM100_MMA_F16BF16_2x1SM_SSISJ_SJ_fLi128ELi256ELNS4_4UMMA5MajorE0ELSP_0ELNSO_7ScaleInE0ELSQ_0EEEEEENS4_6LayoutINS5_IJSD_SD_SD_EEENS5_IJNSA_ILi0EEESV_SV_EEEEENS5_IJNS4_10UnderscoreESY_SY_EEEEENS4_28SM100_TMA_2SM_LOAD_MULTICASTENS4_14ComposedLayoutINS4_7SwizzleILi3ELi4ELi3EEENS4_18smem_ptr_flag_bitsILi16EEENST_INS5_IJNSA_ILi8EEENSA_ILi64EEEEEENS5_IJS18_SD_EEEEEEEvNS4_8identityES11_S1C_vS1D_EENS_8epilogue10collective18CollectiveEpilogueINS1F_23Sm100TmaWarpSpecializedILi4ELi2ELi32ELb1ELb0EEEJNS5_IJS18_SH_SG_EEENS5_IJNST_IS18_SD_EENST_INS5_IJNSA_ILi32EEESC_EEENS5_IJSD_SG_EEEEEEEESJ_SK_SJ_SK_NS1F_6fusion15FusionCallbacksIS1J_NS1R_17LinearCombinationISJ_fSJ_fLNS_15FloatRoundStyleE2EEES1K_S1Q_JEEENS4_5SM1004TMEM4LOAD26SM100_TMEM_LOAD_32dp32b32xENS4_13SM90_TMA_LOADENS12_INS13_ILi2ELi4ELi3EEES16_NST_INS5_IJS17_S1M_EEENS5_IJS1M_SD_EEEEEEENS4_39AutoVectorizingCopyWithAssumedAlignmentILi128EEENS4_14SM90_TMA_STOREES26_S28_S28_EEEvvEEEEvNT_6ParamsE:
        .type           _ZN7cutlass13device_kernelINS_4gemm6kernel13GemmUniversalIN4cute5tupleIJiiiiEEENS1_10collective13CollectiveMmaINS1_35MainloopSm100TmaUmmaWarpSpecializedILi4ELi2ELi4ENS5_IJNS4_1CILi4EEENSA_ILi2EEENSA_ILi1EEEEEEEENS5_IJNSA_ILi128EEENSA_ILi256EEESG_EEENS_10bfloat16_tENS5_IJlSD_lEEESJ_SK_NS4_8TiledMMAINS4_8MMA_AtomIJNS4_26SM100_MMA_F16BF16_2x1SM_SSISJ_SJ_fLi128ELi256ELNS4_4UMMA5MajorE0ELSP_0ELNSO_7ScaleInE0ELSQ_0EEEEEENS4_6LayoutINS5_IJSD_SD_SD_EEENS5_IJNSA_ILi0EEESV_SV_EEEEENS5_IJNS4_10UnderscoreESY_SY_EEEEENS4_28SM100_TMA_2SM_LOAD_MULTICASTENS4_14ComposedLayoutINS4_7SwizzleILi3ELi4ELi3EEENS4_18smem_ptr_flag_bitsILi16EEENST_INS5_IJNSA_ILi8EEENSA_ILi64EEEEEENS5_IJS18_SD_EEEEEEEvNS4_8identityES11_S1C_vS1D_EENS_8epilogue10collective18CollectiveEpilogueINS1F_23Sm100TmaWarpSpecializedILi4ELi2ELi32ELb1ELb0EEEJNS5_IJS18_SH_SG_EEENS5_IJNST_IS18_SD_EENST_INS5_IJNSA_ILi32EEESC_EEENS5_IJSD_SG_EEEEEEEESJ_SK_SJ_SK_NS1F_6fusion15FusionCallbacksIS1J_NS1R_17LinearCombinationISJ_fSJ_fLNS_15FloatRoundStyleE2EEES1K_S1Q_JEEENS4_5SM1004TMEM4LOAD26SM100_TMEM_LOAD_32dp32b32xENS4_13SM90_TMA_LOADENS12_INS13_ILi2ELi4ELi3EEES16_NST_INS5_IJS17_S1M_EEENS5_IJS1M_SD_EEEEEEENS4_39AutoVectorizingCopyWithAssumedAlignmentILi128EEENS4_14SM90_TMA_STOREES26_S28_S28_EEEvvEEEEvNT_6ParamsE,@function
        .size           _ZN7cutlass13device_kernelINS_4gemm6kernel13GemmUniversalIN4cute5tupleIJiiiiEEENS1_10collective13CollectiveMmaINS1_35MainloopSm100TmaUmmaWarpSpecializedILi4ELi2ELi4ENS5_IJNS4_1CILi4EEENSA_ILi2EEENSA_ILi1EEEEEEEENS5_IJNSA_ILi128EEENSA_ILi256EEESG_EEENS_10bfloat16_tENS5_IJlSD_lEEESJ_SK_NS4_8TiledMMAINS4_8MMA_AtomIJNS4_26SM100_MMA_F16BF16_2x1SM_SSISJ_SJ_fLi128ELi256ELNS4_4UMMA5MajorE0ELSP_0ELNSO_7ScaleInE0ELSQ_0EEEEEENS4_6LayoutINS5_IJSD_SD_SD_EEENS5_IJNSA_ILi0EEESV_SV_EEEEENS5_IJNS4_10UnderscoreESY_SY_EEEEENS4_28SM100_TMA_2SM_LOAD_MULTICASTENS4_14ComposedLayoutINS4_7SwizzleILi3ELi4ELi3EEENS4_18smem_ptr_flag_bitsILi16EEENST_INS5_IJNSA_ILi8EEENSA_ILi64EEEEEENS5_IJS18_SD_EEEEEEEvNS4_8identityES11_S1C_vS1D_EENS_8epilogue10collective18CollectiveEpilogueINS1F_23Sm100TmaWarpSpecializedILi4ELi2ELi32ELb1ELb0EEEJNS5_IJS18_SH_SG_EEENS5_IJNST_IS18_SD_EENST_INS5_IJNSA_ILi32EEESC_EEENS5_IJSD_SG_EEEEEEEESJ_SK_SJ_SK_NS1F_6fusion15FusionCallbacksIS1J_NS1R_17LinearCombinationISJ_fSJ_fLNS_15FloatRoundStyleE2EEES1K_S1Q_JEEENS4_5SM1004TMEM4LOAD26SM100_TMEM_LOAD_32dp32b32xENS4_13SM90_TMA_LOADENS12_INS13_ILi2ELi4ELi3EEES16_NST_INS5_IJS17_S1M_EEENS5_IJS1M_SD_EEEEEEENS4_39AutoVectorizingCopyWithAssumedAlignmentILi128EEENS4_14SM90_TMA_STOREES26_S28_S28_EEEvvEEEEvNT_6ParamsE,(.L_x_201 - _ZN7cutlass13device_kernelINS_4gemm6kernel13GemmUniversalIN4cute5tupleIJiiiiEEENS1_10collective13CollectiveMmaINS1_35MainloopSm100TmaUmmaWarpSpecializedILi4ELi2ELi4ENS5_IJNS4_1CILi4EEENSA_ILi2EEENSA_ILi1EEEEEEEENS5_IJNSA_ILi128EEENSA_ILi256EEESG_EEENS_10bfloat16_tENS5_IJlSD_lEEESJ_SK_NS4_8TiledMMAINS4_8MMA_AtomIJNS4_26SM100_MMA_F16BF16_2x1SM_SSISJ_SJ_fLi128ELi256ELNS4_4UMMA5MajorE0ELSP_0ELNSO_7ScaleInE0ELSQ_0EEEEEENS4_6LayoutINS5_IJSD_SD_SD_EEENS5_IJNSA_ILi0EEESV_SV_EEEEENS5_IJNS4_10UnderscoreESY_SY_EEEEENS4_28SM100_TMA_2SM_LOAD_MULTICASTENS4_14ComposedLayoutINS4_7SwizzleILi3ELi4ELi3EEENS4_18smem_ptr_flag_bitsILi16EEENST_INS5_IJNSA_ILi8EEENSA_ILi64EEEEEENS5_IJS18_SD_EEEEEEEvNS4_8identityES11_S1C_vS1D_EENS_8epilogue10collective18CollectiveEpilogueINS1F_23Sm100TmaWarpSpecializedILi4ELi2ELi32ELb1ELb0EEEJNS5_IJS18_SH_SG_EEENS5_IJNST_IS18_SD_EENST_INS5_IJNSA_ILi32EEESC_EEENS5_IJSD_SG_EEEEEEEESJ_SK_SJ_SK_NS1F_6fusion15FusionCallbacksIS1J_NS1R_17LinearCombinationISJ_fSJ_fLNS_15FloatRoundStyleE2EEES1K_S1Q_JEEENS4_5SM1004TMEM4LOAD26SM100_TMEM_LOAD_32dp32b32xENS4_13SM90_TMA_LOADENS12_INS13_ILi2ELi4ELi3EEES16_NST_INS5_IJS17_S1M_EEENS5_IJS1M_SD_EEEEEEENS4_39AutoVectorizingCopyWithAssumedAlignmentILi128EEENS4_14SM90_TMA_STOREES26_S28_S28_EEEvvEEEEvNT_6ParamsE)
        .other          _ZN7cutlass13device_kernelINS_4gemm6kernel13GemmUniversalIN4cute5tupleIJiiiiEEENS1_10collective13CollectiveMmaINS1_35MainloopSm100TmaUmmaWarpSpecializedILi4ELi2ELi4ENS5_IJNS4_1CILi4EEENSA_ILi2EEENSA_ILi1EEEEEEEENS5_IJNSA_ILi128EEENSA_ILi256EEESG_EEENS_10bfloat16_tENS5_IJlSD_lEEESJ_SK_NS4_8TiledMMAINS4_8MMA_AtomIJNS4_26SM100_MMA_F16BF16_2x1SM_SSISJ_SJ_fLi128ELi256ELNS4_4UMMA5MajorE0ELSP_0ELNSO_7ScaleInE0ELSQ_0EEEEEENS4_6LayoutINS5_IJSD_SD_SD_EEENS5_IJNSA_ILi0EEESV_SV_EEEEENS5_IJNS4_10UnderscoreESY_SY_EEEEENS4_28SM100_TMA_2SM_LOAD_MULTICASTENS4_14ComposedLayoutINS4_7SwizzleILi3ELi4ELi3EEENS4_18smem_ptr_flag_bitsILi16EEENST_INS5_IJNSA_ILi8EEENSA_ILi64EEEEEENS5_IJS18_SD_EEEEEEEvNS4_8identityES11_S1C_vS1D_EENS_8epilogue10collective18CollectiveEpilogueINS1F_23Sm100TmaWarpSpecializedILi4ELi2ELi32ELb1ELb0EEEJNS5_IJS18_SH_SG_EEENS5_IJNST_IS18_SD_EENST_INS5_IJNSA_ILi32EEESC_EEENS5_IJSD_SG_EEEEEEEESJ_SK_SJ_SK_NS1F_6fusion15FusionCallbacksIS1J_NS1R_17LinearCombinationISJ_fSJ_fLNS_15FloatRoundStyleE2EEES1K_S1Q_JEEENS4_5SM1004TMEM4LOAD26SM100_TMEM_LOAD_32dp32b32xENS4_13SM90_TMA_LOADENS12_INS13_ILi2ELi4ELi3EEES16_NST_INS5_IJS17_S1M_EEENS5_IJS1M_SD_EEEEEEENS4_39AutoVectorizingCopyWithAssumedAlignmentILi128EEENS4_14SM90_TMA_STOREES26_S28_S28_EEEvvEEEEvNT_6ParamsE,@"STO_CUDA_ENTRY STV_DEFAULT"
_ZN7cutlass13device_kernelINS_4gemm6kernel13GemmUniversalIN4cute5tupleIJiiiiEEENS1_10collective13CollectiveMmaINS1_35MainloopSm100TmaUmmaWarpSpecializedILi4ELi2ELi4ENS5_IJNS4_1CILi4EEENSA_ILi2EEENSA_ILi1EEEEEEEENS5_IJNSA_ILi128EEENSA_ILi256EEESG_EEENS_10bfloat16_tENS5_IJlSD_lEEESJ_SK_NS4_8TiledMMAINS4_8MMA_AtomIJNS4_26SM100_MMA_F16BF16_2x1SM_SSISJ_SJ_fLi128ELi256ELNS4_4UMMA5MajorE0ELSP_0ELNSO_7ScaleInE0ELSQ_0EEEEEENS4_6LayoutINS5_IJSD_SD_SD_EEENS5_IJNSA_ILi0EEESV_SV_EEEEENS5_IJNS4_10UnderscoreESY_SY_EEEEENS4_28SM100_TMA_2SM_LOAD_MULTICASTENS4_14ComposedLayoutINS4_7SwizzleILi3ELi4ELi3EEENS4_18smem_ptr_flag_bitsILi16EEENST_INS5_IJNSA_ILi8EEENSA_ILi64EEEEEENS5_IJS18_SD_EEEEEEEvNS4_8identityES11_S1C_vS1D_EENS_8epilogue10collective18CollectiveEpilogueINS1F_23Sm100TmaWarpSpecializedILi4ELi2ELi32ELb1ELb0EEEJNS5_IJS18_SH_SG_EEENS5_IJNST_IS18_SD_EENST_INS5_IJNSA_ILi32EEESC_EEENS5_IJSD_SG_EEEEEEEESJ_SK_SJ_SK_NS1F_6fusion15FusionCallbacksIS1J_NS1R_17LinearCombinationISJ_fSJ_fLNS_15FloatRoundStyleE2EEES1K_S1Q_JEEENS4_5SM1004TMEM4LOAD26SM100_TMEM_LOAD_32dp32b32xENS4_13SM90_TMA_LOADENS12_INS13_ILi2ELi4ELi3EEES16_NST_INS5_IJS17_S1M_EEENS5_IJS1M_SD_EEEEEEENS4_39AutoVectorizingCopyWithAssumedAlignmentILi128EEENS4_14SM90_TMA_STOREES26_S28_S28_EEEvvEEEEvNT_6ParamsE:
[----:B------:R-:W1:Y:S01]  /*0000*/  LDC R1, c[0x0][0x37c] ;  /* 0x0000df00ff017b82 */ /* 0x000e620000000800 */
[----:B------:R-:W2:Y:S01]  /*0010*/  S2R R97, SR_TID.X ;  /* 0x0000000000617919 */ /* 0x000ea20000002100 */
[----:B------:R-:W3:Y:S06]  /*0020*/  LDCU.64 UR8, c[0x0][0x890] ;  /* 0x00011200ff0877ac */ /* 0x000eec0008000a00 */
[----:B------:R-:W4:Y:S01]  /*0030*/  S2UR UR52, SR_CgaCtaId ;  /* 0x00000000003479c3 */ /* 0x000f220000008800 */
[----:B------:R-:W-:Y:S02]  /*0040*/  PRMT R84, RZ, 0x7610, R84 ;  /* 0x00007610ff547816 */ /* 0x000fe40000000054 */
[----:B------:R-:W-:-:S02]  /*0050*/  ELECT P0, URZ, PT ;  /* 0x0000000000ff782f */ /* 0x000fc40003800000 */
[----:B---3--:R-:W-:-:S04]  /*0060*/  ISETP.NE.U32.AND P1, PT, RZ, UR8, PT ;  /* 0x00000008ff007c0c */ /* 0x008fc8000bf25070 */
[----:B------:R-:W-:Y:S01]  /*0070*/  ISETP.NE.AND.EX P2, PT, RZ, UR9, PT, P1 ;  /* 0x00000009ff007c0c */ /* 0x000fe2000bf45310 */
[----:B----4-:R-:W-:Y:S02]  /*0080*/  ULOP3.LUT UR68, UR52, 0x1, URZ, 0xc0, !UPT ;  /* 0x0000000134447892 */ /* 0x010fe4000f8ec0ff */
[----:B------:R-:W-:Y:S01]  /*0090*/  ULOP3.LUT UR69, UR52, 0x1, URZ, 0x3c, !UPT ;  /* 0x0000000134457892 */ /* 0x000fe2000f8e3cff */
[----:B--2---:R-:W-:-:S05]  /*00a0*/  SHF.R.U32.HI R85, RZ, 0x5, R97 ;  /* 0x00000005ff557819 */ /* 0x004fca0000011661 */
[----:B------:R-:W2:Y:S02]  /*00b0*/  SHFL.IDX PT, R0, R85, RZ, 0x1f ;  /* 0x00001fff55007589 */ /* 0x000ea400000e0000 */
[----:B--2---:R-:W-:Y:S02]  /*00c0*/  R2UR UR22, R0 ;  /* 0x00000000001672ca */ /* 0x004fe400000e0000 */
[----:B-1----:R-:W-:Y:S05]  /*00d0*/  @P2 BRA `(.L_x_0) ;  /* 0x0000000000302947 */ /* 0x002fea0003800000 */
[----:B------:R-:W1:Y:S02]  /*00e0*/  LDCU.64 UR4, c[0x0][0x888] ;  /* 0x00011100ff0477ac */ /* 0x000e640008000a00 */
[----:B-1----:R-:W-:-:S04]  /*00f0*/  UISETP.NE.U32.AND UP0, UPT, UR4, URZ, UPT ;  /* 0x000000ff0400728c */ /* 0x002fc8000bf05070 */
[----:B------:R-:W-:-:S09]  /*0100*/  UISETP.NE.AND.EX UP0, UPT, UR5, URZ, UPT, UP0 ;  /* 0x000000ff0500728c */ /* 0x000fd2000bf05300 */
[----:B------:R-:W-:Y:S05]  /*0110*/  BRA.U !UP0, `(.L_x_1) ;  /* 0x0000000108147547 */ /* 0x000fea000b800000 */
[----:B------:R-:W1:Y:S01]  /*0120*/  LDC.64 R2, c[0x0][0x888] ;  /* 0x00022200ff027b82 */ /* 0x000e620000000a00 */
[----:B------:R-:W1:Y:S02]  /*0130*/  LDCU.64 UR4, c[0x0][0x358] ;  /* 0x00006b00ff0477ac */ /* 0x000e640008000a00 */
[----:B-1----:R1:W5:Y:S01]  /*0140*/  LDG.E R41, desc[UR4][R2.64] ;  /* 0x0000000402297981 */ /* 0x002362000c1e1900 */
[----:B------:R-:W-:Y:S01]  /*0150*/  HFMA2 R84, -RZ, RZ, 0, 5.9604644775390625e-08 ;  /* 0x00000001ff547431 */ /* 0x000fe200000001ff */
[----:B------:R-:W-:Y:S05]  /*0160*/  BRA `(.L_x_0) ;  /* 0x00000000000c7947 */ /* 0x000fea0003800000 */
.L_x_1:
[----:B------:R-:W1:Y:S01]  /*0170*/  LDCU UR4, c[0x0][0x880] ;  /* 0x00011000ff0477ac */ /* 0x000e620008000800 */
[----:B------:R-:W-:Y:S01]  /*0180*/  HFMA2 R84, -RZ, RZ, 0, 5.9604644775390625e-08 ;  /* 0x00000001ff547431 */ /* 0x000fe200000001ff */
[----:B-1----:R-:W-:-:S07]  /*0190*/  MOV R41, UR4 ;  /* 0x0000000400297c02 */ /* 0x002fce0008000f00 */
.L_x_0:
[----:B------:R-:W2:Y:S02]  /*01a0*/  LDCU.64 UR4, c[0x0][0x8b0] ;  /* 0x00011600ff0477ac */ /* 0x000ea40008000a00 */
[----:B--2---:R-:W-:-:S04]  /*01b0*/  UISETP.NE.U32.AND UP0, UPT, UR4, URZ, UPT ;  /* 0x000000ff0400728c */ /* 0x004fc8000bf05070 */
[----:B------:R-:W-:-:S09]  /*01c0*/  UISETP.NE.AND.EX UP0, UPT, UR5, URZ, UPT, UP0 ;  /* 0x000000ff0500728c */ /* 0x000fd2000bf05300 */
[----:B------:R-:W-:Y:S05]  /*01d0*/  BRA.U UP0, `(.L_x_2) ;  /* 0x0000000100287547 */ /* 0x000fea000b800000 */
[----:B------:R-:W2:Y:S02]  /*01e0*/  LDCU.64 UR4, c[0x0][0x8a8] ;  /* 0x00011500ff0477ac */ /* 0x000ea40008000a00 */
[----:B--2---:R-:W-:-:S04]  /*01f0*/  UISETP.NE.U32.AND UP0, UPT, UR4, URZ, UPT ;  /* 0x000000ff0400728c */ /* 0x004fc8000bf05070 */
[----:B------:R-:W-:-:S09]  /*0200*/  UISETP.NE.AND.EX UP0, UPT, UR5, URZ, UPT, UP0 ;  /* 0x000000ff0500728c */ /* 0x000fd2000bf05300 */
[----:B------:R-:W-:Y:S05]  /*0210*/  BRA.U !UP0, `(.L_x_3) ;  /* 0x0000000108107547 */ /* 0x000fea000b800000 */
[----:B------:R-:W2:Y:S01]  /*0220*/  LDC.64 R38, c[0x0][0x8a8] ;  /* 0x00022a00ff267b82 */ /* 0x000ea20000000a00 */
[----:B------:R-:W2:Y:S02]  /*0230*/  LDCU.64 UR4, c[0x0][0x358] ;  /* 0x00006b00ff0477ac */ /* 0x000ea40008000a00 */
[----:B--2---:R2:W5:Y:S01]  /*0240*/  LDG.E R38, desc[UR4][R38.64] ;  /* 0x0000000426267981 */ /* 0x004562000c1e1900 */
[----:B------:R-:W-:Y:S05]  /*0250*/  BRA `(.L_x_2) ;  /* 0x0000000000087947 */ /* 0x000fea0003800000 */
.L_x_3:
[----:B------:R-:W2:Y:S02]  /*0260*/  LDCU UR4, c[0x0][0x8a0] ;  /* 0x00011400ff0477ac */ /* 0x000ea40008000800 */
[----:B--2---:R-:W-:Y:S02]  /*0270*/  MOV R38, UR4 ;  /* 0x0000000400267c02 */ /* 0x004fe40008000f00 */
.L_x_2:
[----:B------:R-:W-:Y:S01]  /*0280*/  IMAD.U32 R0, RZ, RZ, UR22 ;  /* 0x00000016ff007e24 */ /* 0x000fe2000f8e00ff */
[----:B------:R-:W-:Y:S04]  /*0290*/  BSSY.RECONVERGENT B0, `(.L_x_4) ;  /* 0x000000c000007945 */ /* 0x000fe80003800200 */
[C---:B------:R-:W-:Y:S02]  /*02a0*/  ISETP.NE.OR P3, PT, R0.reuse, 0x1, !P0 ;  /* 0x000000010000780c */ /* 0x040fe40004765670 */
[----:B------:R-:W-:-:S11]  /*02b0*/  ISETP.NE.OR P2, PT, R0, 0x3, !P0 ;  /* 0x000000030000780c */ /* 0x000fd60004745670 */
[----:B------:R-:W-:Y:S05]  /*02c0*/  @P3 BRA `(.L_x_5) ;  /* 0x0000000000203947 */ /* 0x000fea0003800000 */
[----:B------:R-:W3:Y:S02]  /*02d0*/  LDCU.64 UR4, c[0x0][0x348] ;  /* 0x00006900ff0477ac */ /* 0x000ee40008000a00 */
[----:B---3--:R-:W-:Y:S02]  /*02e0*/  UIADD3 UR6, UP1, UPT, UR4, 0x80, URZ ;  /* 0x0000008004067890 */ /* 0x008fe4000ff3e0ff */
[----:B------:R-:W-:Y:S02]  /*02f0*/  UIADD3 UR4, UP0, UPT, UR4, 0x180, URZ ;  /* 0x0000018004047890 */ /* 0x000fe4000ff1e0ff */
[----:B------:R-:W-:Y:S02]  /*0300*/  UIADD3.X UR7, UPT, UPT, URZ, UR5, URZ, UP1, !UPT ;  /* 0x00000005ff077290 */ /* 0x000fe40008ffe4ff */
[----:B------:R-:W-:-:S07]  /*0310*/  UIADD3.X UR5, UPT, UPT, URZ, UR5, URZ, UP0, !UPT ;  /* 0x00000005ff057290 */ /* 0x000fce00087fe4ff */
[----:B------:R3:W-:Y:S02]  /*0320*/  UTMACCTL.PF [UR6] ;  /* 0x00000000060079b9 */ /* 0x0007e40008040000 */
[----:B------:R3:W-:Y:S02]  /*0330*/  UTMACCTL.PF [UR4] ;  /* 0x00000000040079b9 */ /* 0x0007e40008040000 */
[----:B---3--:R-:W-:Y:S01]  /*0340*/  NOP ;  /* 0x0000000000007918 */ /* 0x008fe20000000000 */
.L_x_5:
[----:B------:R-:W-:Y:S05]  /*0350*/  BSYNC.RECONVERGENT B0 ;  /* 0x0000000000007941 */ /* 0x000fea0003800200 */
.L_x_4:
[----:B------:R-:W-:Y:S04]  /*0360*/  BSSY.RECONVERGENT B0, `(.L_x_6) ;  /* 0x000000a000007945 */ /* 0x000fe80003800200 */
        /* <DEDUP_REMOVED lines=9> */
.L_x_7:
[----:B------:R-:W-:Y:S05]  /*0400*/  BSYNC.RECONVERGENT B0 ;  /* 0x0000000000007941 */ /* 0x000fea0003800200 */
.L_x_6:
[----:B------:R-:W3:Y:S01]  /*0410*/  LDCU.64 UR4, c[0x0][0x888] ;  /* 0x00011100ff0477ac */ /* 0x000ee20008000a00 */
[----:B------:R-:W-:Y:S01]  /*0420*/  ISETP.NE.AND.EX P1, PT, RZ, UR9, PT, P1 ;  /* 0x00000009ff007c0c */ /* 0x000fe2000bf25310 */
[----:B------:R-:W-:Y:S01]  /*0430*/  UPLOP3.LUT UP5, UPT, UPT, UPT, UPT, 0x80, 0x8 ;  /* 0x000000000008789c */ /* 0x000fe20003faf070 */
[----:B---3--:R-:W-:-:S04]  /*0440*/  ISETP.NE.U32.AND P2, PT, RZ, UR4, PT ;  /* 0x00000004ff007c0c */ /* 0x008fc8000bf45070 */
[----:B------:R-:W-:-:S13]  /*0450*/  ISETP.NE.AND.EX P2, PT, RZ, UR5, PT, P2 ;  /* 0x00000005ff007c0c */ /* 0x000fda000bf45320 */
[----:B------:R-:W-:Y:S05]  /*0460*/  @P2 BRA P1, `(.L_x_8) ;  /* 0x0000000000282947 */ /* 0x000fea0000800000 */
[----:B------:R-:W-:Y:S01]  /*0470*/  UISETP.NE.U32.AND UP0, UPT, UR8, URZ, UPT ;  /* 0x000000ff0800728c */ /* 0x000fe2000bf05070 */
[----:B-----5:R-:W-:Y:S01]  /*0480*/  FSETP.NEU.AND P1, PT, R41, RZ, PT ;  /* 0x000000ff2900720b */ /* 0x020fe20003f2d000 */
[----:B------:R-:W-:Y:S02]  /*0490*/  UISETP.NE.U32.AND UP2, UPT, UR4, URZ, UPT ;  /* 0x000000ff0400728c */ /* 0x000fe4000bf45070 */
[----:B------:R-:W-:Y:S02]  /*04a0*/  UISETP.NE.AND.EX UP1, UPT, UR9, URZ, UPT, UP0 ;  /* 0x000000ff0900728c */ /* 0x000fe4000bf25300 */
[----:B------:R-:W-:-:S04]  /*04b0*/  UISETP.NE.AND.EX UP0, UPT, UR5, URZ, UPT, UP2 ;  /* 0x000000ff0500728c */ /* 0x000fc8000bf05320 */
[----:B------:R-:W-:-:S04]  /*04c0*/  USEL UR4, URZ, 0xffffffff, UP0 ;  /* 0xffffffffff047887 */ /* 0x000fc80008000000 */
[----:B------:R-:W-:Y:S01]  /*04d0*/  VOTEU.ANY UP0, P1 ;  /* 0x0000000000ff7886 */ /* 0x000fe20000800100 */
[----:B------:R-:W-:-:S04]  /*04e0*/  @!UP1 USEL UR4, URZ, 0xffffffff, UP0 ;  /* 0xffffffffff049887 */ /* 0x000fc80008000000 */
[----:B------:R-:W-:-:S04]  /*04f0*/  ULOP3.LUT UR4, UR4, 0x1, URZ, 0xc0, !UPT ;  /* 0x0000000104047892 */ /* 0x000fc8000f8ec0ff */
[----:B------:R-:W-:-:S11]  /*0500*/  UISETP.NE.U32.AND UP5, UPT, UR4, 0x1, UPT ;  /* 0x000000010400788c */ /* 0x000fd6000bfa5070 */
.L_x_8:
[----:B------:R-:W3:Y:S01]  /*0510*/  SHFL.IDX PT, R0, R85, RZ, 0x1f ;  /* 0x00001fff55007589 */ /* 0x000ee200000e0000 */
[----:B------:R-:W-:-:S04]  /*0520*/  UISETP.NE.AND UP0, UPT, UR22, 0x2, UPT ;  /* 0x000000021600788c */ /* 0x000fc8000bf05270 */
[----:B------:R-:W-:Y:S02]  /*0530*/  UISETP.EQ.AND UP1, UPT, UR68, URZ, !UP0 ;  /* 0x000000ff4400728c */ /* 0x000fe4000c722270 */
[----:B------:R-:W-:-:S04]  /*0540*/  USEL UR54, URZ, 0x1, UP0 ;  /* 0x00000001ff367887 */ /* 0x000fc80008000000 */
[----:B------:R-:W-:Y:S02]  /*0550*/  PLOP3.LUT P4, PT, P0, PT, UP1, 0x80, 0x8 ;  /* 0x000000000008781c */ /* 0x000fe4000078f018 */
[----:B---3--:R-:W-:-:S13]  /*0560*/  ISETP.NE.AND P1, PT, R0, RZ, PT ;  /* 0x000000ff0000720c */ /* 0x008fda0003f25270 */
[----:B------:R-:W-:Y:S05]  /*0570*/  @P1 BRA `(.L_x_9) ;  /* 0x0000000000541947 */ /* 0x000fea0003800000 */
[----:B------:R-:W-:Y:S01]  /*0580*/  UMOV UR4, 0x400 ;  /* 0x0000040000047882 */ /* 0x000fe20000000000 */
[----:B------:R-:W-:Y:S01]  /*0590*/  UMOV UR8, 0x1 ;  /* 0x0000000100087882 */ /* 0x000fe20000000000 */
[----:B------:R-:W-:Y:S01]  /*05a0*/  UMOV UR6, 0x3 ;  /* 0x0000000300067882 */ /* 0x000fe20000000000 */
[----:B------:R-:W-:Y:S02]  /*05b0*/  ULEA UR4, UR52, UR4, 0x18 ;  /* 0x0000000434047291 */ /* 0x000fe4000f8ec0ff */
[----:B------:R-:W-:-:S04]  /*05c0*/  UIADD3 UR8, UPT, UPT, -UR8, 0x100000, URZ ;  /* 0x0010000008087890 */ /* 0x000fc8000fffe1ff */
[----:B------:R-:W-:Y:S02]  /*05d0*/  USHF.L.U32 UR9, UR8, 0xb, URZ ;  /* 0x0000000b08097899 */ /* 0x000fe400080006ff */
[----:B------:R-:W-:Y:S02]  /*05e0*/  USHF.L.U32 UR8, UR8, 0x1, URZ ;  /* 0x0000000108087899 */ /* 0x000fe400080006ff */
[----:B------:R-:W-:-:S04]  /*05f0*/  UIADD3 UR6, UPT, UPT, -UR6, 0x100000, URZ ;  /* 0x0010000006067890 */ /* 0x000fc8000fffe1ff */
[----:B------:R-:W-:Y:S02]  /*0600*/  USHF.L.U32 UR7, UR6, 0xb, URZ ;  /* 0x0000000b06077899 */ /* 0x000fe400080006ff */
[----:B------:R-:W-:Y:S01]  /*0610*/  USHF.L.U32 UR6, UR6, 0x1, URZ ;  /* 0x0000000106067899 */ /* 0x000fe200080006ff */
[----:B------:R-:W-:Y:S01]  /*0620*/  ELECT P1, URZ, PT ;  /* 0x0000000000ff782f */ /* 0x000fe20003820000 */
[----:B------:R-:W3:Y:S02]  /*0630*/  FENCE.VIEW.ASYNC.S ;  /* 0x00000000000073c6 */ /* 0x000ee40000000000 */
[----:B---3--:R3:W4:Y:S08]  /*0640*/  SYNCS.EXCH.64 URZ, [UR4], UR8 ;  /* 0x0000000804ff75b2 */ /* 0x0087300008000100 */
[----:B------:R3:W1:Y:S01]  /*0650*/  SYNCS.EXCH.64 URZ, [UR4+0x20], UR6 ;  /* 0x0000200604ff75b2 */ /* 0x0006620008000100 */
[----:B------:R3:W1:Y:S01]  /*0660*/  SYNCS.EXCH.64 URZ, [UR4+0x8], UR8 ;  /* 0x0000080804ff75b2 */ /* 0x0006620008000100 */
[----:B------:R3:W1:Y:S01]  /*0670*/  SYNCS.EXCH.64 URZ, [UR4+0x28], UR6 ;  /* 0x0000280604ff75b2 */ /* 0x0006620008000100 */
[----:B------:R3:W1:Y:S01]  /*0680*/  SYNCS.EXCH.64 URZ, [UR4+0x10], UR8 ;  /* 0x0000100804ff75b2 */ /* 0x0006620008000100 */
[----:B------:R3:W1:Y:S01]  /*0690*/  SYNCS.EXCH.64 URZ, [UR4+0x30], UR6 ;  /* 0x0000300604ff75b2 */ /* 0x0006620008000100 */
[----:B------:R3:W1:Y:S01]  /*06a0*/  SYNCS.EXCH.64 URZ, [UR4+0x18], UR8 ;  /* 0x0000180804ff75b2 */ /* 0x0006620008000100 */
[----:B------:R3:W1:Y:S01]  /*06b0*/  SYNCS.EXCH.64 URZ, [UR4+0x38], UR6 ;  /* 0x0000380604ff75b2 */ /* 0x0006620008000100 */
[----:B------:R-:W-:Y:S01]  /*06c0*/  NOP ;  /* 0x0000000000007918 */ /* 0x000fe20000000000 */
.L_x_9:
[----:B------:R-:W2:Y:S01]  /*06d0*/  SHFL.IDX PT, R0, R85, RZ, 0x1f ;  /* 0x00001fff55007589 */ /* 0x000ea200000e0000 */
[----:B------:R-:W-:Y:S01]  /*06e0*/  NOP ;  /* 0x0000000000007918 */ /* 0x000fe20000000000 */
[----:B--2---:R-:W-:-:S13]  /*06f0*/  ISETP.NE.AND P1, PT, R0, 0x1, PT ;  /* 0x000000010000780c */ /* 0x004fda0003f25270 */
[----:B------:R-:W-:Y:S05]  /*0700*/  @P1 BRA `(.L_x_10) ;  /* 0x0000000000541947 */ /* 0x000fea0003800000 */
[----:B---3--:R-:W-:Y:S01]  /*0710*/  UMOV UR4, 0x400 ;  /* 0x0000040000047882 */ /* 0x008fe20000000000 */
        /* <DEDUP_REMOVED lines=10> */
[----:B------:R-:W2:Y:S02]  /*07c0*/  FENCE.VIEW.ASYNC.S ;  /* 0x00000000000073c6 */ /* 0x000ea40000000000 */
[----:B--2---:R2:W3:Y:S08]  /*07d0*/  SYNCS.EXCH.64 URZ, [UR4+0x40], UR8 ;  /* 0x0000400804ff75b2 */ /* 0x0044f00008000100 */
        /* <DEDUP_REMOVED lines=8> */
.L_x_10:
[----:B------:R-:W4:Y:S01]  /*0860*/  SHFL.IDX PT, R0, R85, RZ, 0x1f ;  /* 0x00001fff55007589 */ /* 0x000f2200000e0000 */
[----:B------:R-:W-:Y:S01]  /*0870*/  NOP ;  /* 0x0000000000007918 */ /* 0x000fe20000000000 */
[----:B----4-:R-:W-:-:S13]  /*0880*/  ISETP.NE.AND P1, PT, R0, 0x3, PT ;  /* 0x000000030000780c */ /* 0x010fda0003f25270 */
[----:B------:R-:W-:Y:S05]  /*0890*/  @P1 BRA `(.L_x_11) ;  /* 0x00000000002c1947 */ /* 0x000fea0003800000 */
[----:B--23--:R-:W-:Y:S01]  /*08a0*/  UMOV UR6, 0x400 ;  /* 0x0000040000067882 */ /* 0x00cfe20000000000 */
[----:B------:R-:W-:Y:S01]  /*08b0*/  UMOV UR4, 0x20 ;  /* 0x0000002000047882 */ /* 0x000fe20000000000 */
[----:B------:R-:W-:Y:S02]  /*08c0*/  ULEA UR6, UR52, UR6, 0x18 ;  /* 0x0000000634067291 */ /* 0x000fe4000f8ec0ff */
[----:B------:R-:W-:-:S04]  /*08d0*/  UIADD3 UR4, UPT, UPT, -UR4, 0x100000, URZ ;  /* 0x0010000004047890 */ /* 0x000fc8000fffe1ff */
[----:B------:R-:W-:Y:S02]  /*08e0*/  USHF.L.U32 UR5, UR4, 0xb, URZ ;  /* 0x0000000b04057899 */ /* 0x000fe400080006ff */
[----:B------:R-:W-:Y:S01]  /*08f0*/  USHF.L.U32 UR4, UR4, 0x1, URZ ;  /* 0x0000000104047899 */ /* 0x000fe200080006ff */
[----:B------:R-:W-:Y:S01]  /*0900*/  ELECT P1, URZ, PT ;  /* 0x0000000000ff782f */ /* 0x000fe20003820000 */
[----:B------:R-:W2:Y:S10]  /*0910*/  FENCE.VIEW.ASYNC.S ;  /* 0x00000000000073c6 */ /* 0x000eb40000000000 */
[----:B--2---:R4:W2:Y:S01]  /*0920*/  SYNCS.EXCH.64 URZ, [UR6+0x80], UR4 ;  /* 0x0000800406ff75b2 */ /* 0x0048a20008000100 */
[----:B------:R4:W3:Y:S02]  /*0930*/  SYNCS.EXCH.64 URZ, [UR6+0x88], UR4 ;  /* 0x0000880406ff75b2 */ /* 0x0008e40008000100 */
[----:B----4-:R-:W-:Y:S01]  /*0940*/  NOP ;  /* 0x0000000000007918 */ /* 0x010fe20000000000 */
.L_x_11:
[----:B------:R-:W4:Y:S01]  /*0950*/  SHFL.IDX PT, R0, R85, RZ, 0x1f ;  /* 0x00001fff55007589 */ /* 0x000f2200000e0000 */
[----:B------:R-:W-:Y:S01]  /*0960*/  NOP ;  /* 0x0000000000007918 */ /* 0x000fe20000000000 */
[----:B----4-:R-:W-:-:S13]  /*0970*/  ISETP.NE.AND P1, PT, R0, 0x4, PT ;  /* 0x000000040000780c */ /* 0x010fda0003f25270 */
[----:B------:R-:W-:Y:S05]  /*0980*/  @P1 BRA `(.L_x_12) ;  /* 0x0000000000481947 */ /* 0x000fea0003800000 */
[----:B--23--:R-:W-:Y:S01]  /*0990*/  UMOV UR4, 0x720 ;  /* 0x0000072000047882 */ /* 0x00cfe20000000000 */
[----:B------:R-:W-:Y:S01]  /*09a0*/  UMOV UR6, 0x400 ;  /* 0x0000040000067882 */ /* 0x000fe20000000000 */
[----:B------:R-:W-:Y:S01]  /*09b0*/  USEL UR4, UR4, 0x620, UP5 ;  /* 0x0000062004047887 */ /* 0x000fe2000a800000 */
        /* <DEDUP_REMOVED lines=10> */
[----:B--2---:R4:W2:Y:S08]  /*0a60*/  SYNCS.EXCH.64 URZ, [UR6+0x90], UR8 ;  /* 0x0000900806ff75b2 */ /* 0x0048b00008000100 */
[----:B------:R4:W3:Y:S01]  /*0a70*/  SYNCS.EXCH.64 URZ, [UR6+0xa0], UR4 ;  /* 0x0000a00406ff75b2 */ /* 0x0008e20008000100 */
[----:B------:R4:W1:Y:S01]  /*0a80*/  SYNCS.EXCH.64 URZ, [UR6+0x98], UR8 ;  /* 0x0000980806ff75b2 */ /* 0x0008620008000100 */
[----:B------:R4:W1:Y:S02]  /*0a90*/  SYNCS.EXCH.64 URZ, [UR6+0xa8], UR4 ;  /* 0x0000a80406ff75b2 */ /* 0x0008640008000100 */
[----:B----4-:R-:W-:Y:S01]  /*0aa0*/  NOP ;  /* 0x0000000000007918 */ /* 0x010fe20000000000 */
.L_x_12:
[----:B------:R-:W4:Y:S01]  /*0ab0*/  SHFL.IDX PT, R0, R85, RZ, 0x1f ;  /* 0x00001fff55007589 */ /* 0x000f2200000e0000 */
[----:B------:R-:W-:Y:S01]  /*0ac0*/  NOP ;  /* 0x0000000000007918 */ /* 0x000fe20000000000 */
[----:B----4-:R-:W-:-:S13]  /*0ad0*/  ISETP.NE.AND P1, PT, R0, 0x5, PT ;  /* 0x000000050000780c */ /* 0x010fda0003f25270 */
[----:B------:R-:W-:Y:S05]  /*0ae0*/  @P1 BRA `(.L_x_13) ;  /* 0x0000000000541947 */ /* 0x000fea0003800000 */
[----:B--23--:R-:W-:Y:S01]  /*0af0*/  UMOV UR4, 0x400 ;  /* 0x0000040000047882 */ /* 0x00cfe20000000000 */
        /* <DEDUP_REMOVED lines=14> */
[----:B------:R4:W1:Y:S01]  /*0be0*/  SYNCS.EXCH.64 URZ, [UR4+0xd8], UR8 ;  /* 0x0000d80804ff75b2 */ /* 0x0008620008000100 */
[----:B------:R4:W1:Y:S01]  /*0bf0*/  SYNCS.EXCH.64 URZ, [UR4+0xc0], UR6 ;  /* 0x0000c00604ff75b2 */ /* 0x0008620008000100 */
[----:B------:R4:W1:Y:S01]  /*0c00*/  SYNCS.EXCH.64 URZ, [UR4+0xe0], UR8 ;  /* 0x0000e00804ff75b2 */ /* 0x0008620008000100 */
[----:B------:R4:W1:Y:S01]  /*0c10*/  SYNCS.EXCH.64 URZ, [UR4+0xc8], UR6 ;  /* 0x0000c80604ff75b2 */ /* 0x0008620008000100 */
[----:B------:R4:W1:Y:S02]  /*0c20*/  SYNCS.EXCH.64 URZ, [UR4+0xe8], UR8 ;  /* 0x0000e80804ff75b2 */ /* 0x0008640008000100 */
[----:B----4-:R-:W-:Y:S01]  /*0c30*/  NOP ;  /* 0x0000000000007918 */ /* 0x010fe20000000000 */
.L_x_13:
[----:B------:R-:W4:Y:S01]  /*0c40*/  SHFL.IDX PT, R0, R85, RZ, 0x1f ;  /* 0x00001fff55007589 */ /* 0x000f2200000e0000 */
[----:B------:R-:W-:Y:S01]  /*0c50*/  ISETP.NE.OR P0, PT, RZ, UR22, !P0 ;  /* 0x00000016ff007c0c */ /* 0x000fe2000c705670 */
        /* <DEDUP_REMOVED lines=12> */
[----:B------:R4:W3:Y:S01]  /*0d20*/  SYNCS.EXCH.64 URZ, [UR4+0x100], UR6 ;  /* 0x0001000604ff75b2 */ /* 0x0008e20008000100 */
[----:B------:R4:W1:Y:S01]  /*0d30*/  SYNCS.EXCH.64 URZ, [UR4+0xf8], UR6 ;  /* 0x0000f80604ff75b2 */ /* 0x0008620008000100 */
[----:B------:R4:W1:Y:S02]  /*0d40*/  SYNCS.EXCH.64 URZ, [UR4+0x108], UR6 ;  /* 0x0001080604ff75b2 */ /* 0x0008640008000100 */
[----:B----4-:R-:W-:Y:S01]  /*0d50*/  NOP ;  /* 0x0000000000007918 */ /* 0x010fe20000000000 */
.L_x_14:
[----:B------:R-:W-:Y:S01]  /*0d60*/  VOTEU.ALL UP0, P0 ;  /* 0x0000000000ff7886 */ /* 0x000fe20000000000 */
[----:B--23--:R-:W-:Y:S01]  /*0d70*/  UMOV UR4, 0x20 ;  /* 0x0000002000047882 */ /* 0x00cfe20000000000 */
[----:B------:R-:W2:Y:S01]  /*0d80*/  LDCU UR28, c[0x0][0x36c] ;  /* 0x00006d80ff1c77ac */ /* 0x000ea20008000800 */
[----:B------:R-:W-:Y:S01]  /*0d90*/  NOP ;  /* 0x0000000000007918 */ /* 0x000fe20000000000 */
[----:B------:R-:W-:Y:S01]  /*0da0*/  LOP3.LUT R0, R97, 0x1f, RZ, 0xc0, !PT ;  /* 0x0000001f61007812 */ /* 0x000fe200078ec0ff */
[----:B------:R-:W-:Y:S01]  /*0db0*/  @!UP0 UMOV UR6, 0x400 ;  /* 0x0000040000068882 */ /* 0x000fe20000000000 */
[----:B------:R-:W-:-:S04]  /*0dc0*/  @!UP0 UIADD3 UR4, UPT, UPT, -UR4, 0x100000, URZ ;  /* 0x0010000004048890 */ /* 0x000fc8000fffe1ff */
[----:B------:R-:W-:Y:S02]  /*0dd0*/  @!UP0 USHF.L.U32 UR5, UR4, 0xb, URZ ;  /* 0x0000000b04058899 */ /* 0x000fe400080006ff */
[----:B------:R-:W-:Y:S02]  /*0de0*/  @!UP0 USHF.L.U32 UR4, UR4, 0x1, URZ ;  /* 0x0000000104048899 */ /* 0x000fe400080006ff */
[----:B------:R-:W-:Y:S01]  /*0df0*/  @!UP0 ULEA UR6, UR52, UR6, 0x18 ;  /* 0x0000000634068291 */ /* 0x000fe2000f8ec0ff */
[----:B------:R-:W-:Y:S01]  /*0e00*/  VOTEU.ALL UP0, P0 ;  /* 0x0000000000ff7886 */ /* 0x000fe20000000000 */
[----:B------:R-:W-:Y:S02]  /*0e10*/  UISETP.NE.AND UP6, UPT, UR22, URZ, UPT ;  /* 0x000000ff1600728c */ /* 0x000fe4000bfc5270 */
[----:B--2---:R-:W-:Y:S01]  /*0e20*/  UISETP.EQ.U32.AND UP1, UPT, UR28, 0x1, UPT ;  /* 0x000000011c00788c */ /* 0x004fe2000bf22070 */
[----:B------:R-:W2:Y:S07]  /*0e30*/  FENCE.VIEW.ASYNC.S ;  /* 0x00000000000073c6 */ /* 0x000eae0000000000 */
[----:B--2---:R2:W3:Y:S01]  /*0e40*/  @!UP0 SYNCS.EXCH.64 URZ, [UR6+0x110], UR4 ;  /* 0x0001100406ff85b2 */ /* 0x0044e20008000100 */
[----:B------:R-:W-:Y:S05]  /*0e50*/  BRA.U !UP1, `(.L_x_15) ;  /* 0x0000000109087547 */ /* 0x000fea000b800000 */
[----:B-1-3--:R-:W-:Y:S01]  /*0e60*/  UCGABAR_ARV ;  /* 0x00000000000079c7 */ /* 0x00afe20008000000 */
[----:B------:R-:W-:Y:S05]  /*0e70*/  BRA `(.L_x_16) ;  /* 0x0000000000047947 */ /* 0x000fea0003800000 */
.L_x_15:
[----:B-1-3--:R-:W-:Y:S01]  /*0e80*/  NOP ;  /* 0x0000000000007918 */ /* 0x00afe20000000000 */
.L_x_16:
[----:B------:R-:W1:Y:S01]  /*0e90*/  S2UR UR24, SR_CTAID.Y ;  /* 0x00000000001879c3 */ /* 0x000e620000002600 */
[----:B------:R-:W-:-:S05]  /*0ea0*/  CS2R.32 R86, SR_CgaSize ;  /* 0x0000000000567805 */ /* 0x000fca0000008a00 */
[----:B------:R-:W-:-:S05]  /*0eb0*/  IMAD R86, R86, -0xa0, RZ ;  /* 0xffffff6056567824 */ /* 0x000fca00078e02ff */
[----:B--2---:R-:W-:-:S14]  /*0ec0*/  R2UR UR4, R86 ;  /* 0x00000000560472ca */ /* 0x004fdc00000e0000 */
[----:B------:R-:W2:Y:S01]  /*0ed0*/  LDCU UR4, c[0x0][UR4+0x2b4] ;  /* 0x00005680040477ac */ /* 0x000ea20008000800 */
[----:B------:R-:W-:-:S05]  /*0ee0*/  CS2R.32 R86, SR_CgaSize ;  /* 0x0000000000567805 */ /* 0x000fca0000008a00 */
[----:B------:R-:W-:-:S05]  /*0ef0*/  IMAD R86, R86, -0xa0, RZ ;  /* 0xffffff6056567824 */ /* 0x000fca00078e02ff */
[----:B------:R-:W-:-:S14]  /*0f00*/  R2UR UR5, R86 ;  /* 0x00000000560572ca */ /* 0x000fdc00000e0000 */
[----:B------:R-:W3:Y:S01]  /*0f10*/  LDCU UR5, c[0x0][UR5+0x2b0] ;  /* 0x00005600050577ac */ /* 0x000ee20008000800 */
[----:B------:R-:W4:Y:S01]  /*0f20*/  S2UR UR25, SR_CTAID.X ;  /* 0x00000000001979c3 */ /* 0x000f220000002500 */
[----:B------:R-:W-:-:S05]  /*0f30*/  CS2R.32 R86, SR_CgaSize ;  /* 0x0000000000567805 */ /* 0x000fca0000008a00 */
[----:B------:R-:W-:-:S05]  /*0f40*/  IMAD R86, R86, -0xa0, RZ ;  /* 0xffffff6056567824 */ /* 0x000fca00078e02ff */
[----:B------:R-:W-:-:S14]  /*0f50*/  R2UR UR8, R86 ;  /* 0x00000000560872ca */ /* 0x000fdc00000e0000 */
[----:B------:R-:W3:Y:S01]  /*0f60*/  LDCU UR8, c[0x0][UR8+0x2a4] ;  /* 0x00005480080877ac */ /* 0x000ee20008000800 */
[----:B------:R-:W-:-:S05]  /*0f70*/  CS2R.32 R86, SR_CgaSize ;  /* 0x0000000000567805 */ /* 0x000fca0000008a00 */
[----:B------:R-:W-:-:S05]  /*0f80*/  IMAD R86, R86, -0xa0, RZ ;  /* 0xffffff6056567824 */ /* 0x000fca00078e02ff */
[----:B------:R-:W-:-:S14]  /*0f90*/  R2UR UR63, R86 ;  /* 0x00000000563f72ca */ /* 0x000fdc00000e0000 */
[----:B------:R-:W3:Y:S01]  /*0fa0*/  LDCU UR63, c[0x0][UR63+0x2a0] ;  /* 0x000054003f3f77ac */ /* 0x000ee20008000800 */
[----:B------:R-:W-:Y:S02]  /*0fb0*/  USHF.R.U32.HI UR12, URZ, 0x1, UR52 ;  /* 0x00000001ff0c7899 */ /* 0x000fe40008011634 */
[----:B------:R-:W-:Y:S02]  /*0fc0*/  USHF.R.U32.HI UR11, URZ, 0x2, UR52 ;  /* 0x00000002ff0b7899 */ /* 0x000fe40008011634 */
[----:B------:R-:W-:Y:S02]  /*0fd0*/  USHF.L.U32 UR39, UR52, 0x9, URZ ;  /* 0x0000000934277899 */ /* 0x000fe400080006ff */
[----:B------:R-:W-:Y:S01]  /*0fe0*/  USHF.L.U32 UR38, UR52, 0xb, URZ ;  /* 0x0000000b34267899 */ /* 0x000fe200080006ff */
[----:B-1----:R-:W-:Y:S01]  /*0ff0*/  I2FP.F32.U32 R2, UR24 ;  /* 0x0000001800027c45 */ /* 0x002fe20008201000 */
[----:B------:R-:W1:Y:S04]  /*1000*/  LDCU UR23, c[0x0][0xb24] ;  /* 0x00016480ff1777ac */ /* 0x000e680008000800 */
[----:B--2---:R-:W-:Y:S01]  /*1010*/  FMUL R2, R2, UR4 ;  /* 0x0000000402027c20 */ /* 0x004fe20008400000 */
[----:B------:R-:W-:Y:S01]  /*1020*/  ULOP3.LUT UR4, UR68, 0x4, UR52, 0xf8, !UPT ;  /* 0x0000000444047892 */ /* 0x000fe2000f8ef834 */
[----:B----4-:R-:W-:Y:S01]  /*1030*/  I2FP.F32.U32 R3, UR25 ;  /* 0x0000001900037c45 */ /* 0x010fe20008201000 */
[----:B------:R-:W2:Y:S03]  /*1040*/  LDCU UR45, c[0x0][0xb24] ;  /* 0x00016480ff2d77ac */ /* 0x000ea60008000800 */
[----:B------:R-:W4:Y:S01]  /*1050*/  F2I.U32.TRUNC.NTZ R2, R2 ;  /* 0x0000000200027305 */ /* 0x000f22000020f000 */
[----:B---3--:R-:W-:Y:S01]  /*1060*/  FMUL R3, R3, UR5 ;  /* 0x0000000503037c20 */ /* 0x008fe20008400000 */
[----:B------:R-:W-:-:S02]  /*1070*/  UISETP.GT.U32.AND UP0, UPT, UR4, 0xffff, UPT ;  /* 0x0000ffff0400788c */ /* 0x000fc4000bf04070 */
[----:B------:R-:W-:Y:S02]  /*1080*/  ULOP3.LUT UR5, UR52, 0x3, URZ, 0xc0, !UPT ;  /* 0x0000000334057892 */ /* 0x000fe4000f8ec0ff */
[----:B------:R-:W-:Y:S02]  /*1090*/  USEL UR31, UR4, 0xffff, !UP0 ;  /* 0x0000ffff041f7887 */ /* 0x000fe4000c000000 */
[----:B------:R-:W3:Y:S01]  /*10a0*/  F2I.U32.TRUNC.NTZ R3, R3 ;  /* 0x0000000300037305 */ /* 0x000ee2000020f000 */
[----:B------:R-:W-:Y:S01]  /*10b0*/  UISETP.GT.U32.AND UP1, UPT, UR5, 0xffff, UPT ;  /* 0x0000ffff0500788c */ /* 0x000fe2000bf24070 */
[----:B------:R-:W1:Y:S01]  /*10c0*/  LDCU UR27, c[0x0][0xb30] ;  /* 0x00016600ff1b77ac */ /* 0x000e620008000800 */
[----:B----4-:R-:W-:Y:S02]  /*10d0*/  R2UR UR7, R2 ;  /* 0x00000000020772ca */ /* 0x010fe400000e0000 */
[----:B------:R-:W-:Y:S01]  /*10e0*/  USEL UR37, UR5, 0xffff, !UP1 ;  /* 0x0000ffff05257887 */ /* 0x000fe2000c800000 */
[----:B------:R-:W-:Y:S01]  /*10f0*/  PRMT R2, RZ, 0x7610, R2 ;  /* 0x00007610ff027816 */ /* 0x000fe20000000002 */
[----:B------:R-:W-:Y:S01]  /*1100*/  UMOV UR13, 0x11 ;  /* 0x00000011000d7882 */ /* 0x000fe20000000000 */
[----:B------:R-:W-:Y:S01]  /*1110*/  UMOV UR14, 0x5 ;  /* 0x00000005000e7882 */ /* 0x000fe20000000000 */
[----:B---3--:R-:W-:-:S02]  /*1120*/  R2UR UR6, R3 ;  /* 0x00000000030672ca */ /* 0x008fc400000e0000 */
[----:B------:R-:W-:-:S05]  /*1130*/  PRMT R3, RZ, 0x7610, R3 ;  /* 0x00007610ff037816 */ /* 0x000fca0000000003 */
[----:B------:R-:W-:-:S04]  /*1140*/  UIADD3 UR4, UPT, UPT, -UR7, URZ, URZ ;  /* 0x000000ff07047290 */ /* 0x000fc8000fffe1ff */
[----:B------:R-:W-:Y:S02]  /*1150*/  UIMAD UR4, UR8, UR4, UR24 ;  /* 0x00000004080472a4 */ /* 0x000fe4000f8e0218 */
[----:B------:R-:W-:-:S04]  /*1160*/  UIADD3 UR5, UPT, UPT, -UR6, URZ, URZ ;  /* 0x000000ff06057290 */ /* 0x000fc8000fffe1ff */
[----:B------:R-:W-:Y:S01]  /*1170*/  IMAD.U32 R86, RZ, RZ, UR4 ;  /* 0x00000004ff567e24 */ /* 0x000fe2000f8e00ff */
[----:B------:R-:W-:Y:S01]  /*1180*/  UIMAD UR63, UR63, UR5, UR25 ;  /* 0x000000053f3f72a4 */ /* 0x000fe2000f8e0219 */
[----:B-12---:R-:W-:Y:S11]  /*1190*/  BRA.U UP6, `(.L_x_17) ;  /* 0x0000000106687547 */ /* 0x006ff6000b800000 */
[----:B------:R-:W-:Y:S01]  /*11a0*/  R2UR UR15, R86 ;  /* 0x00000000560f72ca */ /* 0x000fe200000e0000 */
[----:B------:R-:W-:Y:S02]  /*11b0*/  ULOP3.LUT UR4, UR63, 0x2, URZ, 0x3c, !UPT ;  /* 0x000000023f047892 */ /* 0x000fe4000f8e3cff */
[----:B------:R-:W-:-:S10]  /*11c0*/  ULOP3.LUT UR10, UR63, 0xfffffffe, URZ, 0xc0, !UPT ;  /* 0xfffffffe3f0a7892 */ /* 0x000fd4000f8ec0ff */
[----:B------:R-:W-:Y:S02]  /*11d0*/  UISETP.NE.AND UP0, UPT, UR15, URZ, UPT ;  /* 0x000000ff0f00728c */ /* 0x000fe4000bf05270 */
[----:B------:R-:W-:Y:S02]  /*11e0*/  UISETP.NE.AND UP2, UPT, UR15, 0x1, UPT ;  /* 0x000000010f00788c */ /* 0x000fe4000bf45270 */
[----:B------:R-:W-:Y:S02]  /*11f0*/  UISETP.GT.U32.AND UP4, UPT, UR63, 0x1, UP0 ;  /* 0x000000013f00788c */ /* 0x000fe40008784070 */
[----:B------:R-:W-:Y:S02]  /*1200*/  UISETP.GT.U32.AND UP3, UPT, UR63, 0x1, UP2 ;  /* 0x000000013f00788c */ /* 0x000fe40009764070 */
[----:B------:R-:W-:Y:S02]  /*1210*/  UISETP.GT.U32.AND UP1, UPT, UR4, 0x1, UP0 ;  /* 0x000000010400788c */ /* 0x000fe40008724070 */
[----:B------:R-:W-:-:S02]  /*1220*/  UISETP.GT.U32.AND UP0, UPT, UR4, 0x1, UP2 ;  /* 0x000000010400788c */ /* 0x000fc40009704070 */
[----:B------:R-:W-:Y:S02]  /*1230*/  USEL UR6, URZ, 0x1, UP4 ;  /* 0x00000001ff067887 */ /* 0x000fe4000a000000 */
[----:B------:R-:W-:Y:S02]  /*1240*/  USEL UR5, URZ, 0x10, UP3 ;  /* 0x00000010ff057887 */ /* 0x000fe40009800000 */
[----:B------:R-:W-:Y:S02]  /*1250*/  USEL UR4, URZ, 0x2, UP4 ;  /* 0x00000002ff047887 */ /* 0x000fe4000a000000 */
[----:B------:R-:W-:Y:S02]  /*1260*/  USEL UR9, URZ, 0x20, UP3 ;  /* 0x00000020ff097887 */ /* 0x000fe40009800000 */
[----:B------:R-:W-:Y:S02]  /*1270*/  USEL UR8, URZ, 0x4, UP1 ;  /* 0x00000004ff087887 */ /* 0x000fe40008800000 */
[----:B------:R-:W-:-:S02]  /*1280*/  UIADD3 UR4, UPT, UPT, UR4, UR5, UR6 ;  /* 0x0000000504047290 */ /* 0x000fc4000fffe006 */
[----:B------:R-:W-:Y:S02]  /*1290*/  USEL UR6, URZ, 0x8, UP1 ;  /* 0x00000008ff067887 */ /* 0x000fe40008800000 */
[----:B------:R-:W-:Y:S02]  /*12a0*/  USEL UR7, URZ, 0x40, UP0 ;  /* 0x00000040ff077887 */ /* 0x000fe40008000000 */
[----:B------:R-:W-:Y:S02]  /*12b0*/  UIADD3 UR5, UPT, UPT, UR8, UR9, UR4 ;  /* 0x0000000908057290 */ /* 0x000fe4000fffe004 */
[----:B------:R-:W-:Y:S02]  /*12c0*/  ULEA UR4, UR15, UR10, 0x2 ;  /* 0x0000000a0f047291 */ /* 0x000fe4000f8e10ff */
[----:B------:R-:W-:Y:S02]  /*12d0*/  USEL UR8, URZ, 0x80, UP0 ;  /* 0x00000080ff087887 */ /* 0x000fe40008000000 */
[----:B------:R-:W-:-:S03]  /*12e0*/  UIADD3 UR5, UPT, UPT, UR6, UR7, UR5 ;  /* 0x0000000706057290 */ /* 0x000fc6000fffe005 */
[----:B------:R-:W-:Y:S01]  /*12f0*/  UMOV UR6, 0x3 ;  /* 0x0000000300067882 */ /* 0x000fe20000000000 */
[----:B------:R-:W-:Y:S02]  /*1300*/  UIADD3 UR5, UPT, UPT, UR5, UR8, URZ ;  /* 0x0000000805057290 */ /* 0x000fe4000fffe0ff */
[----:B------:R-:W-:-:S04]  /*1310*/  USHF.L.U32 UR4, UR6, UR4, URZ ;  /* 0x0000000406047299 */ /* 0x000fc800080006ff */
[----:B------:R-:W-:Y:S02]  /*1320*/  MOV R3, UR5 ;  /* 0x0000000500037c02 */ /* 0x000fe40008000f00 */
[----:B------:R-:W-:-:S07]  /*1330*/  IMAD.U32 R2, RZ, RZ, UR4 ;  /* 0x00000004ff027e24 */ /* 0x000fce000f8e00ff */
.L_x_17:
[----:B------:R-:W1:Y:S01]  /*1340*/  S2UR UR36, SR_CTAID.Z ;  /* 0x00000000002479c3 */ /* 0x000e620000002700 */
[----:B------:R-:W-:Y:S02]  /*1350*/  UISETP.GE.AND UP0, UPT, UR23, 0x1, UPT ;  /* 0x000000011700788c */ /* 0x000fe4000bf06270 */
[----:B------:R-:W-:Y:S02]  /*1360*/  ULOP3.LUT UR37, UR37, 0xffff, URZ, 0xc0, !UPT ;  /* 0x0000ffff25257892 */ /* 0x000fe4000f8ec0ff */
[----:B------:R-:W-:Y:S02]  /*1370*/  ULOP3.LUT UR31, UR31, 0xffff, URZ, 0xc0, !UPT ;  /* 0x0000ffff1f1f7892 */ /* 0x000fe4000f8ec0ff */
[----:B------:R-:W-:Y:S02]  /*1380*/  UISETP.NE.AND UP3, UPT, UR22, 0x2, UPT ;  /* 0x000000021600788c */ /* 0x000fe4000bf65270 */
[----:B------:R-:W-:Y:S02]  /*1390*/  ULOP3.LUT UR57, UR12, 0x1, URZ, 0xc0, !UPT ;  /* 0x000000010c397892 */ /* 0x000fe4000f8ec0ff */
[----:B------:R-:W-:-:S02]  /*13a0*/  ULOP3.LUT UR55, UR11, 0x1, URZ, 0xc0, !UPT ;  /* 0x000000010b377892 */ /* 0x000fc4000f8ec0ff */
[----:B------:R-:W-:Y:S02]  /*13b0*/  ULOP3.LUT UR39, UR39, 0x800, URZ, 0xc0, !UPT ;  /* 0x0000080027277892 */ /* 0x000fe4000f8ec0ff */
[----:B------:R-:W-:Y:S02]  /*13c0*/  ULOP3.LUT UR38, UR38, 0x1000, URZ, 0xc0, !UPT ;  /* 0x0000100026267892 */ /* 0x000fe4000f8ec0ff */
[----:B------:R-:W-:Y:S02]  /*13d0*/  USHF.L.U32 UR37, UR13, UR37, URZ ;  /* 0x000000250d257299 */ /* 0x000fe400080006ff */
[----:B------:R-:W-:Y:S01]  /*13e0*/  USHF.L.U32 UR31, UR14, UR31, URZ ;  /* 0x0000001f0e1f7299 */ /* 0x000fe200080006ff */
[----:B------:R-:W-:Y:S01]  /*13f0*/  UMOV UR20, UR25 ;  /* 0x0000001900147c82 */ /* 0x000fe20008000000 */
[----:B------:R-:W-:Y:S10]  /*1400*/  BRA.U !UP0, `(.L_x_18) ;  /* 0x0000000108d47547 */ /* 0x000ff4000b800000 */
[----:B------:R-:W2:Y:S01]  /*1410*/  LDCU.128 UR12, c[0x0][0xb10] ;  /* 0x00016200ff0c77ac */ /* 0x000ea20008000c00 */
[----:B------:R-:W3:Y:S01]  /*1420*/  LDCU UR6, c[0x0][0x370] ;  /* 0x00006e00ff0677ac */ /* 0x000ee20008000800 */
[----:B------:R-:W4:Y:S01]  /*1430*/  LDCU UR5, c[0x0][0x374] ;  /* 0x00006e80ff0577ac */ /* 0x000f220008000800 */
[----:B------:R-:W1:Y:S01]  /*1440*/  LDCU UR26, c[0x0][0xb0c] ;  /* 0x00016180ff1a77ac */ /* 0x000e620008000800 */
[----:B------:R-:W1:Y:S01]  /*1450*/  LDCU UR4, c[0x0][0xb20] ;  /* 0x00016400ff0477ac */ /* 0x000e620008000800 */
[----:B------:R-:W1:Y:S01]  /*1460*/  LDCU.64 UR8, c[0x0][0xb28] ;  /* 0x00016500ff0877ac */ /* 0x000e620008000a00 */
[----:B--2---:R-:W-:Y:S02]  /*1470*/  UISETP.NE.AND UP0, UPT, UR14, 0x1, UPT ;  /* 0x000000010e00788c */ /* 0x004fe4000bf05270 */
[----:B----4-:R-:W-:Y:S02]  /*1480*/  UIMAD.WIDE.U32 UR10, UR5, UR15, URZ ;  /* 0x0000000f050a72a5 */ /* 0x010fe4000f8e00ff */
[----:B---3--:R-:W-:-:S02]  /*1490*/  UIMAD.WIDE.U32 UR18, UR6, UR12, URZ ;  /* 0x0000000c061272a5 */ /* 0x008fc4000f8e00ff */
[----:B-1----:R-:W-:Y:S02]  /*14a0*/  UISETP.NE.AND UP1, UPT, UR26, 0x1, UPT ;  /* 0x000000011a00788c */ /* 0x002fe4000bf25270 */
[----:B------:R-:W-:Y:S01]  /*14b0*/  UISETP.NE.AND UP2, UPT, UR23, 0x1, UPT ;  /* 0x000000011700788c */ /* 0x000fe2000bf45270 */
[----:B------:R-:W-:Y:S02]  /*14c0*/  UMOV UR10, UR11 ;  /* 0x0000000b000a7c82 */ /* 0x000fe40008000000 */
[----:B------:R-:W-:Y:S01]  /*14d0*/  UMOV UR18, UR19 ;  /* 0x0000001300127c82 */ /* 0x000fe20008000000 */
[----:B------:R-:W-:Y:S02]  /*14e0*/  @UP0 USHF.R.U32.HI UR5, URZ, UR4, UR10 ;  /* 0x00000004ff050299 */ /* 0x000fe4000801160a */
[----:B------:R-:W-:Y:S02]  /*14f0*/  UIMAD.WIDE.U32 UR20, UR24, UR15, URZ ;  /* 0x0000000f181472a5 */ /* 0x000fe4000f8e00ff */
[----:B------:R-:W-:-:S02]  /*1500*/  UIMAD.WIDE.U32 UR10, UR5, UR8, URZ ;  /* 0x00000008050a72a5 */ /* 0x000fc4000f8e00ff */
[----:B------:R-:W-:Y:S02]  /*1510*/  @UP1 USHF.R.U32.HI UR6, URZ, UR13, UR18 ;  /* 0x0000000dff061299 */ /* 0x000fe40008011612 */
[----:B------:R-:W-:Y:S02]  /*1520*/  UIMAD.WIDE.U32 UR16, UR25, UR12, URZ ;  /* 0x0000000c191072a5 */ /* 0x000fe4000f8e00ff */
[----:B------:R-:W-:Y:S01]  /*1530*/  UIMAD.WIDE.U32 UR18, UR6, UR8, URZ ;  /* 0x00000008061272a5 */ /* 0x000fe2000f8e00ff */
[----:B------:R-:W-:Y:S01]  /*1540*/  UMOV UR20, UR21 ;  /* 0x0000001500147c82 */ /* 0x000fe20008000000 */
[----:B------:R-:W-:Y:S01]  /*1550*/  UMOV UR10, UR11 ;  /* 0x0000000b000a7c82 */ /* 0x000fe20008000000 */
[----:B------:R-:W-:Y:S02]  /*1560*/  USHF.R.U32.HI UR20, URZ, UR4, UR20 ;  /* 0x00000004ff147299 */ /* 0x000fe40008011614 */
[----:B------:R-:W-:Y:S02]  /*1570*/  @UP2 USHF.R.U32.HI UR5, URZ, UR9, UR10 ;  /* 0x00000009ff052299 */ /* 0x000fe4000801160a */
[----:B------:R-:W-:Y:S01]  /*1580*/  UMOV UR7, UR19 ;  /* 0x0000001300077c82 */ /* 0x000fe20008000000 */
[----:B------:R-:W-:Y:S01]  /*1590*/  UMOV UR16, UR17 ;  /* 0x0000001100107c82 */ /* 0x000fe20008000000 */
[----:B------:R-:W-:-:S02]  /*15a0*/  @UP2 USHF.R.U32.HI UR6, URZ, UR9, UR7 ;  /* 0x00000009ff062299 */ /* 0x000fc40008011607 */
[----:B------:R-:W-:Y:S02]  /*15b0*/  USHF.R.U32.HI UR16, URZ, UR13, UR16 ;  /* 0x0000000dff107299 */ /* 0x000fe40008011610 */
[----:B------:R-:W-:Y:S02]  /*15c0*/  USEL UR4, UR24, UR20, !UP0 ;  /* 0x0000001418047287 */ /* 0x000fe4000c000000 */
[----:B------:R-:W-:Y:S02]  /*15d0*/  UIMAD UR7, UR5, UR23, URZ ;  /* 0x00000017050772a4 */ /* 0x000fe4000f8e02ff */
[----:B------:R-:W-:Y:S02]  /*15e0*/  USEL UR5, UR25, UR16, !UP1 ;  /* 0x0000001019057287 */ /* 0x000fe4000c800000 */
[----:B------:R-:W-:Y:S02]  /*15f0*/  UIMAD UR12, UR6, UR23, URZ ;  /* 0x00000017060c72a4 */ /* 0x000fe4000f8e02ff */
[----:B------:R-:W-:-:S02]  /*1600*/  UISETP.GE.AND UP0, UPT, UR4, UR7, UPT ;  /* 0x000000070400728c */ /* 0x000fc4000bf06270 */
[----:B------:R-:W-:Y:S02]  /*1610*/  UIMAD.WIDE.U32 UR10, UR4, UR8, URZ ;  /* 0x00000008040a72a5 */ /* 0x000fe4000f8e00ff */
[----:B------:R-:W-:Y:S02]  /*1620*/  UISETP.GE.OR UP0, UPT, UR5, UR12, UP0 ;  /* 0x0000000c0500728c */ /* 0x000fe40008706670 */
[----:B------:R-:W-:Y:S02]  /*1630*/  UIMAD.WIDE.U32 UR12, UR5, UR8, URZ ;  /* 0x00000008050c72a5 */ /* 0x000fe4000f8e00ff */
[----:B------:R-:W-:Y:S01]  /*1640*/  UIADD3 UR10, UPT, UPT, -UR4, URZ, URZ ;  /* 0x000000ff040a7290 */ /* 0x000fe2000fffe1ff */
[----:B------:R-:W-:Y:S01]  /*1650*/  UMOV UR8, UR11 ;  /* 0x0000000b00087c82 */ /* 0x000fe20008000000 */
[----:B------:R-:W-:Y:S02]  /*1660*/  UIADD3 UR20, UPT, UPT, -UR5, URZ, URZ ;  /* 0x000000ff05147290 */ /* 0x000fe4000fffe1ff */
[----:B------:R-:W-:-:S03]  /*1670*/  USHF.R.U32.HI UR8, URZ, UR9, UR8 ;  /* 0x00000009ff087299 */ /* 0x000fc60008011608 */
[----:B------:R-:W-:Y:S01]  /*1680*/  @!UP0 UMOV UR7, UR13 ;  /* 0x0000000d00078c82 */ /* 0x000fe20008000000 */
[----:B------:R-:W-:Y:S02]  /*1690*/  UIMAD UR24, UR14, UR10, UR24 ;  /* 0x0000000a0e1872a4 */ /* 0x000fe4000f8e0218 */
[----:B------:R-:W-:Y:S02]  /*16a0*/  USEL UR8, UR4, UR8, !UP2 ;  /* 0x0000000804087287 */ /* 0x000fe4000d000000 */
[----:B------:R-:W-:Y:S02]  /*16b0*/  @!UP0 USHF.R.U32.HI UR7, URZ, UR9, UR7 ;  /* 0x00000009ff078299 */ /* 0x000fe40008011607 */
[----:B------:R-:W-:Y:S02]  /*16c0*/  UIADD3 UR9, UPT, UPT, -UR8, URZ, URZ ;  /* 0x000000ff08097290 */ /* 0x000fe4000fffe1ff */
[----:B------:R-:W-:Y:S02]  /*16d0*/  @!UP0 USEL UR7, UR5, UR7, !UP2 ;  /* 0x0000000705078287 */ /* 0x000fe4000d000000 */
[----:B------:R-:W-:-:S02]  /*16e0*/  UIMAD UR9, UR23, UR9, UR4 ;  /* 0x00000009170972a4 */ /* 0x000fc4000f8e0204 */
[----:B------:R-:W-:Y:S02]  /*16f0*/  @!UP0 UIADD3 UR8, UPT, UPT, UR8, -UR7, URZ ;  /* 0x8000000708088290 */ /* 0x000fe4000fffe0ff */
[----:B------:R-:W-:Y:S02]  /*1700*/  @!UP0 UIMAD UR6, UR9, UR6, UR7 ;  /* 0x00000006090682a4 */ /* 0x000fe4000f8e0207 */
[----:B------:R-:W-:Y:S02]  /*1710*/  @!UP0 UIMAD UR4, UR8, UR23, UR5 ;  /* 0x00000017080482a4 */ /* 0x000fe4000f8e0205 */
[----:B------:R-:W-:Y:S02]  /*1720*/  UIMAD UR20, UR26, UR20, UR25 ;  /* 0x000000141a1472a4 */ /* 0x000fe4000f8e0219 */
[----:B------:R-:W-:Y:S01]  /*1730*/  UIMAD UR24, UR4, UR14, UR24 ;  /* 0x0000000e041872a4 */ /* 0x000fe2000f8e0218 */
[----:B------:R-:W-:Y:S02]  /*1740*/  @!UP0 UMOV UR5, UR6 ;  /* 0x0000000600058c82 */ /* 0x000fe40008000000 */
[----:B------:R-:W-:-:S12]  /*1750*/  UIMAD UR20, UR5, UR26, UR20 ;  /* 0x0000001a051472a4 */ /* 0x000fd8000f8e0214 */
.L_x_18:
[----:B------:R-:W-:-:S09]  /*1760*/  UISETP.NE.AND UP0, UPT, UR27, 0x1, UPT ;  /* 0x000000011b00788c */ /* 0x000fd2000bf05270 */
[----:B------:R-:W-:Y:S05]  /*1770*/  BRA.U UP0, `(.L_x_19) ;  /* 0x0000000100447547 */ /* 0x000fea000b800000 */
[----:B------:R-:W2:Y:S01]  /*1780*/  LDCU.128 UR8, c[0x0][0xb10] ;  /* 0x00016200ff0877ac */ /* 0x000ea20008000c00 */
[----:B------:R-:W3:Y:S01]  /*1790*/  LDCU UR12, c[0x0][0xb0c] ;  /* 0x00016180ff0c77ac */ /* 0x000ee20008000800 */
[----:B------:R-:W4:Y:S01]  /*17a0*/  LDCU UR13, c[0x0][0xb20] ;  /* 0x00016400ff0d77ac */ /* 0x000f220008000800 */
[----:B--2---:R-:W-:Y:S02]  /*17b0*/  UIMAD.WIDE.U32 UR6, UR20, UR8, URZ ;  /* 0x00000008140672a5 */ /* 0x004fe4000f8e00ff */
[----:B------:R-:W-:Y:S02]  /*17c0*/  UIMAD.WIDE.U32 UR4, UR24, UR11, URZ ;  /* 0x0000000b180472a5 */ /* 0x000fe4000f8e00ff */
[----:B---3--:R-:W-:Y:S02]  /*17d0*/  UISETP.NE.AND UP1, UPT, UR12, 0x1, UPT ;  /* 0x000000010c00788c */ /* 0x008fe4000bf25270 */
[----:B------:R-:W-:Y:S01]  /*17e0*/  UISETP.NE.AND UP0, UPT, UR10, 0x1, UPT ;  /* 0x000000010a00788c */ /* 0x000fe2000bf05270 */
[----:B------:R-:W-:-:S02]  /*17f0*/  UMOV UR6, UR7 ;  /* 0x0000000700067c82 */ /* 0x000fc40008000000 */
[----:B------:R-:W-:Y:S01]  /*1800*/  UMOV UR4, UR5 ;  /* 0x0000000500047c82 */ /* 0x000fe20008000000 */
[----:B------:R-:W-:Y:S02]  /*1810*/  USHF.R.U32.HI UR9, URZ, UR9, UR6 ;  /* 0x00000009ff097299 */ /* 0x000fe40008011606 */
[----:B----4-:R-:W-:Y:S02]  /*1820*/  USHF.R.U32.HI UR4, URZ, UR13, UR4 ;  /* 0x0000000dff047299 */ /* 0x010fe40008011604 */
[----:B------:R-:W-:Y:S02]  /*1830*/  USEL UR5, UR20, UR9, !UP1 ;  /* 0x0000000914057287 */ /* 0x000fe4000c800000 */
[----:B------:R-:W-:-:S04]  /*1840*/  USEL UR4, UR24, UR4, !UP0 ;  /* 0x0000000418047287 */ /* 0x000fc8000c000000 */
[----:B------:R-:W-:Y:S02]  /*1850*/  UIADD3 UR6, UPT, UPT, -UR4, UR5, URZ ;  /* 0x0000000504067290 */ /* 0x000fe4000fffe1ff */
[----:B------:R-:W-:Y:S02]  /*1860*/  UIADD3 UR4, UPT, UPT, UR4, -UR5, URZ ;  /* 0x8000000504047290 */ /* 0x000fe4000fffe0ff */
[----:B------:R-:W-:Y:S02]  /*1870*/  UIMAD UR24, UR6, UR10, UR24 ;  /* 0x0000000a061872a4 */ /* 0x000fe4000f8e0218 */
[----:B------:R-:W-:-:S12]  /*1880*/  UIMAD UR20, UR4, UR12, UR20 ;  /* 0x0000000c041472a4 */ /* 0x000fd8000f8e0214 */
.L_x_19:
[----:B------:R-:W-:-:S09]  /*1890*/  UISETP.EQ.U32.AND UP0, UPT, UR28, 0x1, UPT ;  /* 0x000000011c00788c */ /* 0x000fd2000bf02070 */
[----:B------:R-:W-:Y:S05]  /*18a0*/  BRA.U !UP0, `(.L_x_20) ;  /* 0x00000001080c7547 */ /* 0x000fea000b800000 */
[----:B------:R-:W-:Y:S01]  /*18b0*/  UCGABAR_WAIT ;  /* 0x0000000000007dc7 */ /* 0x000fe20008000000 */
[----:B------:R-:W-:Y:S01]  /*18c0*/  CCTL.IVALL ;  /* 0x00000000ff00798f */ /* 0x000fe20002000000 */
[----:B------:R-:W-:Y:S05]  /*18d0*/  BRA `(.L_x_21) ;  /* 0x0000000000047947 */ /* 0x000fea0003800000 */
.L_x_20:
[----:B------:R-:W-:Y:S06]  /*18e0*/  BAR.SYNC.DEFER_BLOCKING 0x0 ;  /* 0x0000000000007b1d */ /* 0x000fec0000010000 */
.L_x_21:
[----:B------:R-:W-:Y:S05]  /*18f0*/  BRA.U UP3, `(.L_x_22) ;  /* 0x0000001503887547 */ /* 0x000fea000b800000 */
[----:B------:R-:W2:Y:S01]  /*1900*/  LDCU UR6, c[0x0][0x38c] ;  /* 0x00007180ff0677ac */ /* 0x000ea20008000800 */
[----:B------:R-:W-:Y:S01]  /*1910*/  PLOP3.LUT P2, PT, PT, PT, UP5, 0x80, 0x8 ;  /* 0x000000000008781c */ /* 0x000fe20003f4f058 */
[----:B------:R-:W-:Y:S01]  /*1920*/  IMAD.MOV.U32 R12, RZ, RZ, 0x1 ;  /* 0x00000001ff0c7424 */ /* 0x000fe200078e00ff */
[----:B------:R-:W-:Y:S01]  /*1930*/  ISETP.NE.AND P3, PT, R0, RZ, P4 ;  /* 0x000000ff0000720c */ /* 0x000fe20002765270 */
[----:B------:R-:W-:Y:S01]  /*1940*/  USHF.L.U32 UR7, UR25, 0x7, URZ ;  /* 0x0000000719077899 */ /* 0x000fe200080006ff */
[----:B------:R-:W-:Y:S01]  /*1950*/  PLOP3.LUT P2, PT, P2, PT, PT, 0x8, 0x80 ;  /* 0x000000000080781c */ /* 0x000fe2000174e170 */
[----:B------:R-:W-:Y:S01]  /*1960*/  USHF.L.U32 UR8, UR25, 0x6, URZ ;  /* 0x0000000619087899 */ /* 0x000fe200080006ff */
[----:B------:R-:W-:Y:S01]  /*1970*/  CS2R R10, SRZ ;  /* 0x00000000000a7805 */ /* 0x000fe2000001ff00 */
[----:B------:R-:W-:Y:S01]  /*1980*/  UISETP.NE.AND UP1, UPT, UR22, URZ, UPT ;  /* 0x000000ff1600728c */ /* 0x000fe2000bf25270 */
[----:B------:R-:W-:Y:S01]  /*1990*/  IMAD.MOV.U32 R9, RZ, RZ, RZ ;  /* 0x000000ffff097224 */ /* 0x000fe200078e00ff */
[----:B------:R-:W3:Y:S01]  /*19a0*/  LDCU UR50, c[0x0][0x370] ;  /* 0x00006e00ff3277ac */ /* 0x000ee20008000800 */
[----:B------:R-:W-:Y:S01]  /*19b0*/  IMAD.MOV.U32 R8, RZ, RZ, 0x1 ;  /* 0x00000001ff087424 */ /* 0x000fe200078e00ff */
[----:B------:R-:W-:Y:S01]  /*19c0*/  USEL UR40, UR54, 0x2, UP1 ;  /* 0x0000000236287887 */ /* 0x000fe20008800000 */
[----:B------:R-:W4:Y:S01]  /*19d0*/  LDCU.64 UR46, c[0x0][0x348] ;  /* 0x00006900ff2e77ac */ /* 0x000f220008000a00 */
[----:B--2---:R-:W-:-:S02]  /*19e0*/  UIADD3 UR5, UPT, UPT, UR6, 0x7f, URZ ;  /* 0x0000007f06057890 */ /* 0x004fc4000fffe0ff */
[----:B------:R-:W-:Y:S02]  /*19f0*/  UIADD3 UR58, UPT, UPT, UR6, 0xfe, URZ ;  /* 0x000000fe063a7890 */ /* 0x000fe4000fffe0ff */
[----:B------:R-:W-:Y:S01]  /*1a00*/  USHF.R.S32.HI UR4, URZ, 0x1f, UR5 ;  /* 0x0000001fff047899 */ /* 0x000fe20008011405 */
[----:B------:R-:W2:Y:S03]  /*1a10*/  LDCU UR49, c[0x0][0x374] ;  /* 0x00006e80ff3177ac */ /* 0x000ea60008000800 */
[----:B------:R-:W-:Y:S02]  /*1a20*/  ULEA.HI UR4, UR4, UR5, URZ, 0x7 ;  /* 0x0000000504047291 */ /* 0x000fe4000f8f38ff */
[----:B------:R-:W-:Y:S02]  /*1a30*/  UIADD3 UR5, UPT, UPT, UR6, -0x1, URZ ;  /* 0xffffffff06057890 */ /* 0x000fe4000fffe0ff */
[----:B------:R-:W-:-:S02]  /*1a40*/  USHF.R.S32.HI UR53, URZ, 0x7, UR4 ;  /* 0x00000007ff357899 */ /* 0x000fc40008011404 */
[----:B------:R-:W-:Y:S02]  /*1a50*/  UISETP.GE.U32.AND UP2, UPT, UR5, -0xff, UPT ;  /* 0xffffff010500788c */ /* 0x000fe4000bf46070 */
[----:B------:R-:W-:Y:S02]  /*1a60*/  UISETP.LT.U32.AND UP0, UPT, UR53, 0x4, UPT ;  /* 0x000000043500788c */ /* 0x000fe4000bf01070 */
[----:B------:R-:W-:Y:S02]  /*1a70*/  ULOP3.LUT UR6, UR7, 0x80, URZ, 0xc0, !UPT ;  /* 0x0000008007067892 */ /* 0x000fe4000f8ec0ff */
[----:B------:R-:W-:Y:S02]  /*1a80*/  USEL UR51, UR53, 0x4, UP0 ;  /* 0x0000000435337887 */ /* 0x000fe40008000000 */
[----:B------:R-:W-:Y:S02]  /*1a90*/  ULOP3.LUT UR5, UR8, 0x40, URZ, 0xc0, !UPT ;  /* 0x0000004008057892 */ /* 0x000fe4000f8ec0ff */
[----:B------:R-:W-:-:S02]  /*1aa0*/  UIADD3 UR4, UPT, UPT, UR51, -0x1, URZ ;  /* 0xffffffff33047890 */ /* 0x000fc4000fffe0ff */
[----:B------:R-:W-:Y:S02]  /*1ab0*/  @UP2 UIADD3 UR4, UPT, UPT, UR51, URZ, URZ ;  /* 0x000000ff33042290 */ /* 0x000fe4000fffe0ff */
[----:B------:R-:W-:Y:S02]  /*1ac0*/  ULEA UR57, UR57, UR6, 0x6 ;  /* 0x0000000639397291 */ /* 0x000fe4000f8e30ff */
[----:B------:R-:W-:Y:S02]  /*1ad0*/  ULEA UR55, UR55, UR5, 0x5 ;  /* 0x0000000537377291 */ /* 0x000fe4000f8e28ff */
[----:B------:R-:W-:Y:S02]  /*1ae0*/  UIADD3 UR56, UPT, UPT, UR53, -UR51, URZ ;  /* 0x8000003335387290 */ /* 0x000fe4000fffe0ff */
[----:B------:R-:W-:Y:S02]  /*1af0*/  UIADD3 UR41, UPT, UPT, UR4, 0x1, URZ ;  /* 0x0000000104297890 */ /* 0x000fe4000fffe0ff */
[----:B------:R-:W-:Y:S01]  /*1b00*/  UIADD3 UR54, UPT, UPT, -UR4, URZ, URZ ;  /* 0x000000ff04367290 */ /* 0x000fe2000fffe1ff */
[----:B--234-:R-:W-:-:S11]  /*1b10*/  UMOV UR29, URZ ;  /* 0x000000ff001d7c82 */ /* 0x01cfd60008000000 */
.L_x_46:
[----:B------:R-:W-:Y:S01]  /*1b20*/  UISETP.NE.AND UP0, UPT, UR52, URZ, UPT ;  /* 0x000000ff3400728c */ /* 0x000fe2000bf05270 */
[----:B------:R-:W2:Y:S08]  /*1b30*/  S2UR UR52, SR_CgaCtaId ;  /* 0x00000000003479c3 */ /* 0x000eb00000008800 */
[----:B-1-3--:R-:W-:Y:S05]  /*1b40*/  BRA.U UP0, `(.L_x_23) ;  /* 0x0000000100347547 */ /* 0x00afea000b800000 */
[----:B------:R-:W3:Y:S01]  /*1b50*/  S2R R0, SR_CgaCtaId ;  /* 0x0000000000007919 */ /* 0x000ee20000008800 */
[----:B------:R-:W-:Y:S02]  /*1b60*/  MOV R3, 0x400 ;  /* 0x0000040000037802 */ /* 0x000fe40000000f00 */
[----:B------:R-:W-:Y:S02]  /*1b70*/  SHF.L.U32 R2, R8, 0x1f, RZ ;  /* 0x0000001f08027819 */ /* 0x000fe400000006ff */
[----:B---3--:R-:W-:-:S05]  /*1b80*/  LEA R0, R0, R3, 0x18 ;  /* 0x0000000300007211 */ /* 0x008fca00078ec0ff */
[----:B------:R-:W-:-:S04]  /*1b90*/  IMAD R3, R9, 0x8, R0 ;  /* 0x0000000809037824 */ /* 0x000fc800078e0200 */
[----:B------:R-:W3:Y:S02]  /*1ba0*/  SYNCS.PHASECHK.TRANS64.TRYWAIT P0, [R3+URZ+0x100], R2 ;  /* 0x00010002030075a7 */ /* 0x000ee400080011ff */
[----:B---3--:R-:W-:Y:S05]  /*1bb0*/  @!P0 BRA `(.L_x_24) ;  /* 0x0000008400b48947 */ /* 0x008fea0003800000 */
.L_x_153:
[----:B------:R-:W-:Y:S01]  /*1bc0*/  VIADD R9, R9, 0x1 ;  /* 0x0000000109097836 */ /* 0x000fe20000000000 */
[----:B------:R3:W-:Y:S04]  /*1bd0*/  SYNCS.ARRIVE.TRANS64.A1T0 RZ, [R3+URZ+0xf0], RZ ;  /* 0x0000f0ff03ff79a7 */ /* 0x0007e800081000ff */
[----:B------:R-:W-:-:S04]  /*1be0*/  ISETP.NE.AND P0, PT, R9, 0x2, PT ;  /* 0x000000020900780c */ /* 0x000fc80003f05270 */
[----:B------:R-:W-:Y:S02]  /*1bf0*/  SEL R9, R9, RZ, P0 ;  /* 0x000000ff09097207 */ /* 0x000fe40000000000 */
[----:B---3--:R-:W-:-:S04]  /*1c00*/  SEL R3, RZ, 0x1, P0 ;  /* 0x00000001ff037807 */ /* 0x008fc80000000000 */
[----:B------:R-:W-:Y:S02]  /*1c10*/  LOP3.LUT R8, R8, R3, RZ, 0x3c, !PT ;  /* 0x0000000308087212 */ /* 0x000fe400078e3cff */
.L_x_23:
[----:B------:R-:W-:Y:S01]  /*1c20*/  UMOV UR21, 0x400 ;  /* 0x0000040000157882 */ /* 0x000fe20000000000 */
[----:B------:R-:W-:Y:S01]  /*1c30*/  SHF.L.U32 R0, R12, 0x1f, RZ ;  /* 0x0000001f0c007819 */ /* 0x000fe200000006ff */
[----:B--2---:R-:W-:Y:S02]  /*1c40*/  ULEA UR21, UR52, UR21, 0x18 ;  /* 0x0000001534157291 */ /* 0x004fe4000f8ec0ff */
[----:B------:R-:W-:Y:S02]  /*1c50*/  UISETP.GE.U32.AND UP0, UPT, UR58, 0xff, UPT ;  /* 0x000000ff3a00788c */ /* 0x000fe4000bf06070 */
[----:B------:R-:W-:Y:S02]  /*1c60*/  ULEA UR4, UR29, UR21, 0x3 ;  /* 0x000000151d047291 */ /* 0x000fe4000f8e18ff */
[----:B------:R-:W-:Y:S01]  /*1c70*/  ULEA UR19, UR24, UR57, 0x8 ;  /* 0x0000003918137291 */ /* 0x000fe2000f8e40ff */
[----:B------:R-:W-:-:S06]  /*1c80*/  UMOV UR13, URZ ;  /* 0x000000ff000d7c82 */ /* 0x000fcc0008000000 */
[----:B------:R2:W3:Y:S01]  /*1c90*/  SYNCS.PHASECHK.TRANS64.TRYWAIT P1, [UR4+0x20], R0 ;  /* 0x00002000ff0075a7 */ /* 0x0004e20008021104 */
[----:B------:R-:W-:-:S04]  /*1ca0*/  ULEA.HI UR4, UR20, UR20, URZ, 0x1 ;  /* 0x0000001414047291 */ /* 0x000fc8000f8f08ff */
[----:B------:R-:W-:-:S04]  /*1cb0*/  USHF.L.U32 UR4, UR4, 0x6, URZ ;  /* 0x0000000604047899 */ /* 0x000fc800080006ff */
[----:B------:R-:W-:-:S04]  /*1cc0*/  ULOP3.LUT UR35, UR4, 0xffffff80, URZ, 0xc0, !UPT ;  /* 0xffffff8004237892 */ /* 0x000fc8000f8ec0ff */
[----:B------:R-:W-:Y:S01]  /*1cd0*/  UIADD3 UR35, UPT, UPT, UR55, UR35, URZ ;  /* 0x0000002337237290 */ /* 0x000fe2000fffe0ff */
[----:B------:R-:W-:Y:S11]  /*1ce0*/  BRA.U !UP0, `(.L_x_25) ;  /* 0x0000000508147547 */ /* 0x000ff6000b800000 */
[----:B------:R-:W-:Y:S01]  /*1cf0*/  UMOV UR30, UR54 ;  /* 0x00000036001e7c82 */ /* 0x000fe20008000000 */
[----:B------:R-:W-:Y:S01]  /*1d00*/  UMOV UR5, UR29 ;  /* 0x0000001d00057c82 */ /* 0x000fe20008000000 */
[----:B------:R-:W-:-:S05]  /*1d10*/  UMOV UR26, 0x40 ;  /* 0x00000040001a7882 */ /* 0x000fca0000000000 */
.L_x_33:
[----:B------:R-:W-:Y:S01]  /*1d20*/  ULEA UR6, UR5, UR21, 0x3 ;  /* 0x0000001505067291 */ /* 0x000fe2000f8e18ff */
[----:B---3--:R-:W-:Y:S01]  /*1d30*/  @P4 MOV R2, 0x18000 ;  /* 0x0001800000024802 */ /* 0x008fe20000000f00 */
[----:B-123--:R-:W-:Y:S10]  /*1d40*/  @P1 BRA `(.L_x_26) ;  /* 0x00000000000c1947 */ /* 0x00eff40003800000 */
[----:B------:R-:W-:-:S04]  /*1d50*/  SHF.L.U32 R3, R12, 0x1f, RZ ;  /* 0x0000001f0c037819 */ /* 0x000fc800000006ff */
[----:B------:R-:W3:Y:S02]  /*1d60*/  SYNCS.PHASECHK.TRANS64.TRYWAIT P0, [UR6+0x20], R3 ;  /* 0x00002003ff0075a7 */ /* 0x000ee40008001106 */
[----:B---3--:R-:W-:Y:S05]  /*1d70*/  @!P0 BRA `(.L_x_27) ;  /* 0x0000008400588947 */ /* 0x008fea0003800000 */
.L_x_26:
[----:B------:R3:W-:Y:S01]  /*1d80*/  @P4 SYNCS.ARRIVE.TRANS64 RZ, [UR6], R2 ;  /* 0x00000002ffff49a7 */ /* 0x0007e20008000006 */
[----:B------:R-:W-:Y:S02]  /*1d90*/  ULOP3.LUT UR4, UR40, 0x2, URZ, 0xfc, !UPT ;  /* 0x0000000228047892 */ /* 0x000fe4000f8efcff */
[----:B------:R-:W-:Y:S02]  /*1da0*/  UIADD3 UR30, UPT, UPT, UR30, 0x1, URZ ;  /* 0x000000011e1e7890 */ /* 0x000fe4000fffe0ff */
[----:B------:R-:W-:Y:S02]  /*1db0*/  UISETP.NE.AND UP0, UPT, UR4, 0x2, UPT ;  /* 0x000000020400788c */ /* 0x000fe4000bf05270 */
[----:B------:R-:W-:-:S07]  /*1dc0*/  UISETP.NE.AND UP2, UPT, UR30, 0x1, UPT ;  /* 0x000000011e00788c */ /* 0x000fce000bf45270 */
[----:B------:R-:W-:Y:S05]  /*1dd0*/  BRA.U UP0, `(.L_x_28) ;  /* 0x0000000100047547 */ /* 0x000fea000b800000 */
[----:B-1----:R-:W-:Y:S05]  /*1de0*/  BPT.TRAP 0x1 ;  /* 0x000000040000795c */ /* 0x002fea0000300000 */
.L_x_28:
[----:B------:R-:W-:Y:S04]  /*1df0*/  BSSY.RECONVERGENT B0, `(.L_x_29) ;  /* 0x0000003000007945 */ /* 0x000fe80003800200 */
[----:B------:R-:W-:Y:S05]  /*1e00*/  @!P3 BRA `(.L_x_30) ;  /* 0x000000000004b947 */ /* 0x000fea0003800000 */
[----:B-1----:R-:W-:Y:S05]  /*1e10*/  BPT.TRAP 0x1 ;  /* 0x000000040000795c */ /* 0x002fea0000300000 */
.L_x_30:
[----:B-1----:R-:W-:Y:S05]  /*1e20*/  BSYNC.RECONVERGENT B0 ;  /* 0x0000000000007941 */ /* 0x002fea0003800200 */
.L_x_29:
[----:B------:R-:W-:Y:S01]  /*1e30*/  UIADD3 UR4, UPT, UPT, UR5, 0x1, URZ ;  /* 0x0000000105047890 */ /* 0x000fe2000fffe0ff */
[----:B------:R-:W-:Y:S01]  /*1e40*/  BSSY.RECONVERGENT B0, `(.L_x_31) ;  /* 0x000002b000007945 */ /* 0x000fe20003800200 */
[----:B------:R-:W-:Y:S02]  /*1e50*/  ELECT P0, URZ, PT ;  /* 0x0000000000ff782f */ /* 0x000fe40003800000 */
[----:B------:R-:W-:-:S04]  /*1e60*/  UISETP.NE.AND UP0, UPT, UR4, 0x4, UPT ;  /* 0x000000040400788c */ /* 0x000fc8000bf05270 */
[----:B------:R-:W-:Y:S02]  /*1e70*/  USEL UR7, URZ, 0x1, UP0 ;  /* 0x00000001ff077887 */ /* 0x000fe40008000000 */
[----:B------:R-:W-:-:S04]  /*1e80*/  USEL UR29, UR4, URZ, UP0 ;  /* 0x000000ff041d7287 */ /* 0x000fc80008000000 */
[----:B------:R-:W-:Y:S01]  /*1e90*/  ULEA UR4, UR29, UR21, 0x3 ;  /* 0x000000151d047291 */ /* 0x000fe2000f8e18ff */
[----:B------:R-:W-:-:S04]  /*1ea0*/  LOP3.LUT R12, R12, UR7, RZ, 0x3c, !PT ;  /* 0x000000070c0c7c12 */ /* 0x000fc8000f8e3cff */
[----:B--2---:R-:W-:-:S04]  /*1eb0*/  SHF.L.U32 R0, R12, 0x1f, RZ ;  /* 0x0000001f0c007819 */ /* 0x004fc800000006ff */
[----:B------:R1:W2:Y:S01]  /*1ec0*/  SYNCS.PHASECHK.TRANS64.TRYWAIT P1, [UR4+0x20], R0 ;  /* 0x00002000ff0075a7 */ /* 0x0002a20008021104 */
[----:B------:R-:W-:Y:S05]  /*1ed0*/  @!P0 BRA `(.L_x_32) ;  /* 0x0000000000848947 */ /* 0x000fea0003800000 */
[----:B------:R-:W-:Y:S02]  /*1ee0*/  ULEA UR24, UR5, UR39, 0xd ;  /* 0x0000002705187291 */ /* 0x000fe4000f8e68ff */
[----:B------:R-:W-:Y:S02]  /*1ef0*/  ULEA UR8, UR5, UR38, 0xe ;  /* 0x0000002605087291 */ /* 0x000fe4000f8e70ff */
[----:B------:R-:W-:Y:S02]  /*1f00*/  UIADD3 UR22, UP1, UPT, UR46, 0x80, URZ ;  /* 0x000000802e167890 */ /* 0x000fe4000ff3e0ff */
[----:B------:R-:W-:Y:S02]  /*1f10*/  ULEA UR24, UR24, UR21, 0x1 ;  /* 0x0000001518187291 */ /* 0x000fe4000f8e08ff */
[----:B------:R-:W-:Y:S02]  /*1f20*/  UIADD3 UR14, UP0, UPT, UR46, 0x180, URZ ;  /* 0x000001802e0e7890 */ /* 0x000fe4000ff1e0ff */
[----:B------:R-:W-:-:S02]  /*1f30*/  ULEA UR8, UR8, UR21, 0x1 ;  /* 0x0000001508087291 */ /* 0x000fc4000f8e08ff */
[----:B------:R-:W-:Y:S02]  /*1f40*/  UIADD3 UR34, UPT, UPT, UR26, -0x40, URZ ;  /* 0xffffffc01a227890 */ /* 0x000fe4000fffe0ff */
[----:B------:R-:W-:Y:S02]  /*1f50*/  ULOP3.LUT UR33, UR6, 0xfefffff8, URZ, 0xc0, !UPT ;  /* 0xfefffff806217892 */ /* 0x000fe4000f8ec0ff */
[----:B------:R-:W-:Y:S02]  /*1f60*/  UIADD3.X UR23, UPT, UPT, URZ, UR47, URZ, UP1, !UPT ;  /* 0x0000002fff177290 */ /* 0x000fe40008ffe4ff */
[----:B------:R-:W-:Y:S02]  /*1f70*/  UIADD3 UR32, UPT, UPT, UR24, 0x8400, URZ ;  /* 0x0000840018207890 */ /* 0x000fe4000fffe0ff */
[----:B------:R-:W-:Y:S02]  /*1f80*/  UPRMT UR7, URZ, 0x5410, UR37 ;  /* 0x00005410ff077896 */ /* 0x000fe40008000025 */
[----:B------:R-:W-:-:S02]  /*1f90*/  UIADD3 UR24, UPT, UPT, UR24, 0xa400, URZ ;  /* 0x0000a40018187890 */ /* 0x000fc4000fffe0ff */
[----:B------:R-:W-:Y:S02]  /*1fa0*/  UIADD3.X UR15, UPT, UPT, URZ, UR47, URZ, UP0, !UPT ;  /* 0x0000002fff0f7290 */ /* 0x000fe400087fe4ff */
[----:B------:R-:W-:Y:S02]  /*1fb0*/  UIADD3 UR16, UPT, UPT, UR8, 0x18400, URZ ;  /* 0x0001840008107890 */ /* 0x000fe4000fffe0ff */
[----:B------:R-:W-:Y:S02]  /*1fc0*/  UPRMT UR4, URZ, 0x5410, UR31 ;  /* 0x00005410ff047896 */ /* 0x000fe4000800001f */
[----:B------:R-:W-:Y:S01]  /*1fd0*/  UIADD3 UR8, UPT, UPT, UR8, 0x1c400, URZ ;  /* 0x0001c40008087890 */ /* 0x000fe2000fffe0ff */
[----:B------:R-:W-:Y:S01]  /*1fe0*/  UMOV UR42, 0x0 ;  /* 0x00000000002a7882 */ /* 0x000fe20000000000 */
[----:B------:R-:W-:Y:S01]  /*1ff0*/  UMOV UR43, 0x10000000 ;  /* 0x10000000002b7882 */ /* 0x000fe20000000000 */
[----:B------:R-:W-:Y:S01]  /*2000*/  UMOV UR27, UR35 ;  /* 0x00000023001b7c82 */ /* 0x000fe20008000000 */
[----:B------:R-:W-:Y:S01]  /*2010*/  UMOV UR28, UR36 ;  /* 0x00000024001c7c82 */ /* 0x000fe20008000000 */
[----:B------:R-:W-:Y:S01]  /*2020*/  UMOV UR25, UR33 ;  /* 0x0000002100197c82 */ /* 0x000fe20008000000 */
[----:B------:R-:W-:Y:S01]  /*2030*/  UMOV UR20, UR36 ;  /* 0x0000002400147c82 */ /* 0x000fe20008000000 */
[----:B------:R-:W-:Y:S01]  /*2040*/  UMOV UR17, UR33 ;  /* 0x0000002100117c82 */ /* 0x000fe20008000000 */
[----:B------:R-:W-:Y:S01]  /*2050*/  UMOV UR18, UR34 ;  /* 0x0000002200127c82 */ /* 0x000fe20008000000 */
[----:B------:R4:W-:Y:S01]  /*2060*/  UTMALDG.3D.MULTICAST.2CTA [UR32], [UR22], UR7, desc[UR42] ;  /* 0x00002a20160073b4 */ /* 0x0009e20008211807 */
[----:B------:R-:W-:Y:S01]  /*2070*/  UMOV UR10, UR26 ;  /* 0x0000001a000a7c82 */ /* 0x000fe20008000000 */
[----:B------:R-:W-:Y:S01]  /*2080*/  UMOV UR11, UR19 ;  /* 0x00000013000b7c82 */ /* 0x000fe20008000000 */
[----:B------:R-:W-:Y:S01]  /*2090*/  UMOV UR12, UR36 ;  /* 0x00000024000c7c82 */ /* 0x000fe20008000000 */
[----:B------:R-:W-:Y:S01]  /*20a0*/  UMOV UR9, UR33 ;  /* 0x0000002100097c82 */ /* 0x000fe20008000000 */
[----:B------:R4:W-:Y:S01]  /*20b0*/  UTMALDG.3D.MULTICAST.2CTA [UR24], [UR22], UR7, desc[UR42] ;  /* 0x00002a18160073b4 */ /* 0x0009e20008211807 */
[----:B------:R4:W-:Y:S01]  /*20c0*/  UTMALDG.3D.MULTICAST.2CTA [UR16], [UR14], UR4, desc[UR42] ;  /* 0x00002a100e0073b4 */ /* 0x0009e20008211804 */
[----:B------:R4:W-:Y:S02]  /*20d0*/  UTMALDG.3D.MULTICAST.2CTA [UR8], [UR14], UR4, desc[UR42] ;  /* 0x00002a080e0073b4 */ /* 0x0009e40008211804 */
[----:B----4-:R-:W-:Y:S01]  /*20e0*/  NOP ;  /* 0x0000000000007918 */ /* 0x010fe20000000000 */
.L_x_32:
[----:B------:R-:W-:Y:S05]  /*20f0*/  BSYNC.RECONVERGENT B0 ;  /* 0x0000000000007941 */ /* 0x000fea0003800200 */
.L_x_31:
[----:B------:R-:W-:Y:S01]  /*2100*/  UIADD3 UR26, UPT, UPT, UR26, 0x80, URZ ;  /* 0x000000801a1a7890 */ /* 0x000fe2000fffe0ff */
[----:B------:R-:W-:Y:S01]  /*2110*/  UMOV UR5, UR29 ;  /* 0x0000001d00057c82 */ /* 0x000fe20008000000 */
[----:B------:R-:W-:Y:S01]  /*2120*/  UMOV UR13, UR41 ;  /* 0x00000029000d7c82 */ /* 0x000fe20008000000 */
[----:B------:R-:W-:Y:S09]  /*2130*/  BRA.U UP2, `(.L_x_33) ;  /* 0xfffffff902f87547 */ /* 0x000ff2000b83ffff */
.L_x_25:
[----:B------:R-:W-:Y:S01]  /*2140*/  ULEA UR4, UR29, UR21, 0x3 ;  /* 0x000000151d047291 */ /* 0x000fe2000f8e18ff */
[----:B-12---:R-:W-:Y:S01]  /*2150*/  SHF.L.U32 R0, R12, 0x1f, RZ ;  /* 0x0000001f0c007819 */ /* 0x006fe200000006ff */
[----:B------:R-:W-:Y:S01]  /*2160*/  @!P2 SYNCS.ARRIVE.TRANS64.A1T0 RZ, [UR21+0x88], RZ ;  /* 0x000088ffffffa9a7 */ /* 0x000fe20008100015 */
[----:B------:R-:W-:-:S06]  /*2170*/  UISETP.GT.AND UP0, UPT, UR53, UR51, UPT ;  /* 0x000000333500728c */ /* 0x000fcc000bf04270 */
[----:B---3--:R1:W2:Y:S03]  /*2180*/  SYNCS.PHASECHK.TRANS64.TRYWAIT P1, [UR4+0x20], R0 ;  /* 0x00002000ff0075a7 */ /* 0x0082a60008021104 */
[----:B------:R-:W-:Y:S05]  /*2190*/  BRA.U !UP0, `(.L_x_34) ;  /* 0x00000005080c7547 */ /* 0x000fea000b800000 */
[----:B------:R-:W-:Y:S01]  /*21a0*/  UIADD3 UR23, UPT, UPT, UR56, UR13, URZ ;  /* 0x0000000d38177290 */ /* 0x000fe2000fffe0ff */
[----:B------:R-:W-:-:S11]  /*21b0*/  UMOV UR6, UR29 ;  /* 0x0000001d00067c82 */ /* 0x000fd60008000000 */
.L_x_42:
[----:B------:R-:W-:Y:S01]  /*21c0*/  ULEA UR7, UR6, UR21, 0x3 ;  /* 0x0000001506077291 */ /* 0x000fe2000f8e18ff */
[----:B--2---:R-:W-:Y:S01]  /*21d0*/  @P4 MOV R2, 0x18000 ;  /* 0x0001800000024802 */ /* 0x004fe20000000f00 */
[----:B--23--:R-:W-:Y:S10]  /*21e0*/  @P1 BRA `(.L_x_35) ;  /* 0x00000000000c1947 */ /* 0x00cff40003800000 */
[----:B------:R-:W-:-:S04]  /*21f0*/  SHF.L.U32 R3, R12, 0x1f, RZ ;  /* 0x0000001f0c037819 */ /* 0x000fc800000006ff */
[----:B------:R-:W2:Y:S02]  /*2200*/  SYNCS.PHASECHK.TRANS64.TRYWAIT P0, [UR7+0x20], R3 ;  /* 0x00002003ff0075a7 */ /* 0x000ea40008001107 */
[----:B--2---:R-:W-:Y:S05]  /*2210*/  @!P0 BRA `(.L_x_36) ;  /* 0x0000008000488947 */ /* 0x004fea0003800000 */
.L_x_35:
[----:B------:R2:W-:Y:S01]  /*2220*/  @P4 SYNCS.ARRIVE.TRANS64 RZ, [UR7], R2 ;  /* 0x00000002ffff49a7 */ /* 0x0005e20008000007 */
[----:B------:R-:W-:-:S04]  /*2230*/  ULOP3.LUT UR4, UR40, 0x2, URZ, 0xfc, !UPT ;  /* 0x0000000228047892 */ /* 0x000fc8000f8efcff */
[----:B------:R-:W-:-:S09]  /*2240*/  UISETP.NE.AND UP0, UPT, UR4, 0x2, UPT ;  /* 0x000000020400788c */ /* 0x000fd2000bf05270 */
[----:B------:R-:W-:Y:S05]  /*2250*/  BRA.U UP0, `(.L_x_37) ;  /* 0x0000000100047547 */ /* 0x000fea000b800000 */
[----:B------:R-:W-:Y:S05]  /*2260*/  BPT.TRAP 0x1 ;  /* 0x000000040000795c */ /* 0x000fea0000300000 */
.L_x_37:
[----:B------:R-:W-:Y:S04]  /*2270*/  BSSY.RECONVERGENT B0, `(.L_x_38) ;  /* 0x0000003000007945 */ /* 0x000fe80003800200 */
[----:B------:R-:W-:Y:S05]  /*2280*/  @!P3 BRA `(.L_x_39) ;  /* 0x000000000004b947 */ /* 0x000fea0003800000 */
[----:B------:R-:W-:Y:S05]  /*2290*/  BPT.TRAP 0x1 ;  /* 0x000000040000795c */ /* 0x000fea0000300000 */
.L_x_39:
[----:B------:R-:W-:Y:S05]  /*22a0*/  BSYNC.RECONVERGENT B0 ;  /* 0x0000000000007941 */ /* 0x000fea0003800200 */
.L_x_38:
        /* <DEDUP_REMOVED lines=8> */
[----:B-1----:R-:W-:-:S04]  /*2330*/  SHF.L.U32 R0, R12, 0x1f, RZ ;  /* 0x0000001f0c007819 */ /* 0x002fc800000006ff */
[----:B------:R1:W3:Y:S01]  /*2340*/  SYNCS.PHASECHK.TRANS64.TRYWAIT P1, [UR4+0x20], R0 ;  /* 0x00002000ff0075a7 */ /* 0x0002e20008021104 */
[----:B------:R-:W-:Y:S05]  /*2350*/  @!P0 BRA `(.L_x_41) ;  /* 0x0000000000888947 */ /* 0x000fea0003800000 */
[----:B------:R-:W-:Y:S02]  /*2360*/  ULEA UR24, UR6, UR39, 0xd ;  /* 0x0000002706187291 */ /* 0x000fe4000f8e68ff */
[----:B------:R-:W-:Y:S02]  /*2370*/  ULEA UR8, UR6, UR38, 0xe ;  /* 0x0000002606087291 */ /* 0x000fe4000f8e70ff */
[----:B------:R-:W-:Y:S02]  /*2380*/  UIADD3 UR4, UP1, UPT, UR46, 0x80, URZ ;  /* 0x000000802e047890 */ /* 0x000fe4000ff3e0ff */
[----:B------:R-:W-:Y:S02]  /*2390*/  ULEA UR24, UR24, UR21, 0x1 ;  /* 0x0000001518187291 */ /* 0x000fe4000f8e08ff */
[----:B------:R-:W-:Y:S02]  /*23a0*/  USHF.L.U32 UR34, UR13, 0x7, URZ ;  /* 0x000000070d227899 */ /* 0x000fe400080006ff */
[----:B------:R-:W-:-:S02]  /*23b0*/  UIADD3 UR14, UP0, UPT, UR46, 0x180, URZ ;  /* 0x000001802e0e7890 */ /* 0x000fc4000ff1e0ff */
[----:B------:R-:W-:Y:S02]  /*23c0*/  ULEA UR8, UR8, UR21, 0x1 ;  /* 0x0000001508087291 */ /* 0x000fe4000f8e08ff */
[----:B------:R-:W-:Y:S02]  /*23d0*/  ULOP3.LUT UR33, UR7, 0xfefffff8, URZ, 0xc0, !UPT ;  /* 0xfefffff807217892 */ /* 0x000fe4000f8ec0ff */
[----:B------:R-:W-:Y:S02]  /*23e0*/  UIADD3.X UR5, UPT, UPT, URZ, UR47, URZ, UP1, !UPT ;  /* 0x0000002fff057290 */ /* 0x000fe40008ffe4ff */
[----:B------:R-:W-:Y:S02]  /*23f0*/  UIADD3 UR32, UPT, UPT, UR24, 0x8400, URZ ;  /* 0x0000840018207890 */ /* 0x000fe4000fffe0ff */
[----:B------:R-:W-:Y:S02]  /*2400*/  UPRMT UR10, URZ, 0x5410, UR37 ;  /* 0x00005410ff0a7896 */ /* 0x000fe40008000025 */
[----:B------:R-:W-:-:S02]  /*2410*/  UIADD3 UR26, UPT, UPT, UR34, 0x40, URZ ;  /* 0x00000040221a7890 */ /* 0x000fc4000fffe0ff */
[----:B------:R-:W-:Y:S02]  /*2420*/  UIADD3 UR24, UPT, UPT, UR24, 0xa400, URZ ;  /* 0x0000a40018187890 */ /* 0x000fe4000fffe0ff */
        /* <DEDUP_REMOVED lines=9> */
[----:B------:R-:W-:Y:S01]  /*24c0*/  UTMALDG.3D.MULTICAST.2CTA [UR32], [UR4], UR10, desc[UR42] ;  /* 0x00002a20040073b4 */ /* 0x000fe2000821180a */
[----:B------:R-:W-:Y:S01]  /*24d0*/  UMOV UR20, UR36 ;  /* 0x0000002400147c82 */ /* 0x000fe20008000000 */
[----:B------:R-:W-:Y:S01]  /*24e0*/  UMOV UR17, UR33 ;  /* 0x0000002100117c82 */ /* 0x000fe20008000000 */
[----:B------:R-:W-:Y:S01]  /*24f0*/  UMOV UR18, UR34 ;  /* 0x0000002200127c82 */ /* 0x000fe20008000000 */
[----:B------:R-:W-:Y:S01]  /*2500*/  UMOV UR11, UR19 ;  /* 0x00000013000b7c82 */ /* 0x000fe20008000000 */
[----:B------:R-:W-:Y:S01]  /*2510*/  UMOV UR12, UR36 ;  /* 0x00000024000c7c82 */ /* 0x000fe20008000000 */
[----:B------:R-:W-:Y:S01]  /*2520*/  UMOV UR9, UR33 ;  /* 0x0000002100097c82 */ /* 0x000fe20008000000 */
[----:B------:R4:W-:Y:S01]  /*2530*/  UTMALDG.3D.MULTICAST.2CTA [UR24], [UR4], UR10, desc[UR42] ;  /* 0x00002a18040073b4 */ /* 0x0009e2000821180a */
[----:B------:R1:W-:Y:S01]  /*2540*/  UTMALDG.3D.MULTICAST.2CTA [UR16], [UR14], UR22, desc[UR42] ;  /* 0x00002a100e0073b4 */ /* 0x0003e20008211816 */
[----:B----4-:R-:W-:-:S02]  /*2550*/  UMOV UR10, UR26 ;  /* 0x0000001a000a7c82 */ /* 0x010fc40008000000 */
[----:B------:R1:W-:Y:S02]  /*2560*/  UTMALDG.3D.MULTICAST.2CTA [UR8], [UR14], UR22, desc[UR42] ;  /* 0x00002a080e0073b4 */ /* 0x0003e40008211816 */
[----:B-1----:R-:W-:Y:S01]  /*2570*/  NOP ;  /* 0x0000000000007918 */ /* 0x002fe20000000000 */
.L_x_41:
[----:B------:R-:W-:Y:S05]  /*2580*/  BSYNC.RECONVERGENT B0 ;  /* 0x0000000000007941 */ /* 0x000fea0003800200 */
.L_x_40:
[----:B------:R-:W-:Y:S01]  /*2590*/  UIADD3 UR13, UPT, UPT, UR13, 0x1, URZ ;  /* 0x000000010d0d7890 */ /* 0x000fe2000fffe0ff */
[----:B------:R-:W-:-:S03]  /*25a0*/  UMOV UR6, UR29 ;  /* 0x0000001d00067c82 */ /* 0x000fc60008000000 */
[----:B------:R-:W-:-:S09]  /*25b0*/  UISETP.NE.AND UP0, UPT, UR13, UR23, UPT ;  /* 0x000000170d00728c */ /* 0x000fd2000bf05270 */
[----:B------:R-:W-:Y:S05]  /*25c0*/  BRA.U UP0, `(.L_x_42) ;  /* 0xfffffff900fc7547 */ /* 0x000fea000b83ffff */
.L_x_34:
[C---:B------:R-:W-:Y:S01]  /*25d0*/  LEA R3, R11.reuse, UR21, 0x3 ;  /* 0x000000150b037c11 */ /* 0x040fe2000f8e18ff */
[----:B------:R-:W-:Y:S01]  /*25e0*/  NOP ;  /* 0x0000000000007918 */ /* 0x000fe20000000000 */
[----:B-1----:R-:W-:Y:S02]  /*25f0*/  SHF.L.U32 R0, R10, 0x1f, RZ ;  /* 0x0000001f0a007819 */ /* 0x002fe400000006ff */
[----:B------:R-:W-:Y:S02]  /*2600*/  LEA R5, R11, UR21, 0x4 ;  /* 0x000000150b057c11 */ /* 0x000fe4000f8e20ff */
[----:B------:R-:W1:Y:S02]  /*2610*/  SYNCS.PHASECHK.TRANS64.TRYWAIT P0, [R3+URZ+0x90], R0 ;  /* 0x00009000030075a7 */ /* 0x000e6400080011ff */
[----:B-1----:R-:W-:Y:S05]  /*2620*/  @!P0 BRA `(.L_x_43) ;  /* 0x0000007c005c8947 */ /* 0x002fea0003800000 */
.L_x_156:
[----:B------:R-:W4:Y:S01]  /*2630*/  LDS.128 R4, [R5+0x120] ;  /* 0x0001200005047984 */ /* 0x000f220000000c00 */
[----:B------:R-:W-:Y:S01]  /*2640*/  UISETP.GE.AND UP0, UPT, UR45, 0x1, UPT ;  /* 0x000000012d00788c */ /* 0x000fe2000bf06270 */
[----:B------:R-:W-:Y:S01]  /*2650*/  @!PT LDS RZ, [RZ] ;  /* 0x00000000fffff984 */ /* 0x000fe20000000800 */
[----:B------:R-:W-:Y:S01]  /*2660*/  @!PT LDS RZ, [RZ] ;  /* 0x00000000fffff984 */ /* 0x000fe20000000800 */
[----:B------:R-:W-:Y:S01]  /*2670*/  @!PT LDS RZ, [RZ] ;  /* 0x00000000fffff984 */ /* 0x000fe20000000800 */
[----:B------:R-:W-:Y:S01]  /*2680*/  @!PT LDS RZ, [RZ] ;  /* 0x00000000fffff984 */ /* 0x000fe20000000800 */
[----:B------:R1:W-:Y:S06]  /*2690*/  MEMBAR.ALL.CTA ;  /* 0x0000000000007992 */ /* 0x0003ec0000008000 */
[----:B-1----:R-:W1:Y:S01]  /*26a0*/  FENCE.VIEW.ASYNC.S ;  /* 0x00000000000073c6 */ /* 0x002e620000000000 */
[----:B----4-:R-:W-:-:S13]  /*26b0*/  LOP3.LUT P0, RZ, R6, 0x1, RZ, 0xc0, !PT ;  /* 0x0000000106ff7812 */ /* 0x010fda000780c0ff */
[----:B-1----:R-:W-:Y:S01]  /*26c0*/  VOTEU.ANY UP1, P0 ;  /* 0x0000000000ff7886 */ /* 0x002fe20000020100 */
[----:B------:R-:W-:-:S13]  /*26d0*/  PLOP3.LUT P0, PT, PT, PT, UP1, 0x80, 0x8 ;  /* 0x000000000008781c */ /* 0x000fda0003f0f018 */
[----:B------:R-:W-:Y:S02]  /*26e0*/  @P0 LOP3.LUT R0, R5, 0xffff, RZ, 0xc0, !PT ;  /* 0x0000ffff05000812 */ /* 0x000fe400078ec0ff */
[----:B--2---:R-:W-:Y:S02]  /*26f0*/  @P0 MOV R2, R4 ;  /* 0x0000000400020202 */ /* 0x004fe40000000f00 */
[----:B------:R-:W-:Y:S01]  /*2700*/  @P0 R2UR UR5, R0 ;  /* 0x00000000000502ca */ /* 0x000fe200000e0000 */
[----:B------:R-:W-:Y:S01]  /*2710*/  VIADD R0, R3, 0xa0 ;  /* 0x000000a003007836 */ /* 0x000fe20000000000 */
[----:B------:R-:W-:Y:S02]  /*2720*/  @P0 SHF.R.U32.HI R4, RZ, 0x10, R5 ;  /* 0x00000010ff040819 */ /* 0x000fe40000011605 */
[----:B------:R-:W-:Y:S02]  /*2730*/  @P0 R2UR UR6, R2 ;  /* 0x00000000020602ca */ /* 0x000fe400000e0000 */
[----:B------:R-:W-:-:S02]  /*2740*/  PRMT R0, RZ, 0x654, R0 ;  /* 0x00000654ff007816 */ /* 0x000fc40000000000 */
[----:B------:R-:W-:Y:S02]  /*2750*/  @P0 R2UR UR4, R4 ;  /* 0x00000000040402ca */ /* 0x000fe400000e0000 */
[----:B------:R1:W-:Y:S03]  /*2760*/  SYNCS.ARRIVE.TRANS64.RED.A1T0 RZ, [R0+URZ], RZ ;  /* 0x000000ff00ff79a7 */ /* 0x0003e600081004ff */
[----:B------:R-:W-:-:S04]  /*2770*/  @UP1 UMOV UR44, UR5 ;  /* 0x00000005002c1c82 */ /* 0x000fc80008000000 */
[----:B------:R-:W-:-:S04]  /*2780*/  @UP1 UMOV UR48, UR6 ;  /* 0x0000000600301c82 */ /* 0x000fc80008000000 */
[----:B------:R-:W-:Y:S01]  /*2790*/  @UP1 UMOV UR36, UR4 ;  /* 0x0000000400241c82 */ /* 0x000fe20008000000 */
[----:B------:R-:W-:Y:S05]  /*27a0*/  BRA.U !UP0, `(.L_x_44) ;  /* 0x0000000108d47547 */ /* 0x000fea000b800000 */
[----:B------:R-:W2:Y:S01]  /*27b0*/  LDCU.128 UR12, c[0x0][0xb10] ;  /* 0x00016200ff0c77ac */ /* 0x000ea20008000c00 */
[----:B------:R-:W4:Y:S01]  /*27c0*/  LDCU UR22, c[0x0][0xb20] ;  /* 0x00016400ff1677ac */ /* 0x000f220008000800 */
[----:B------:R-:W3:Y:S01]  /*27d0*/  LDCU UR20, c[0x0][0xb0c] ;  /* 0x00016180ff1477ac */ /* 0x000ee20008000800 */
[----:B------:R-:W1:Y:S01]  /*27e0*/  LDCU.64 UR8, c[0x0][0xb28] ;  /* 0x00016500ff0877ac */ /* 0x000e620008000a00 */
[----:B------:R-:W-:Y:S02]  /*27f0*/  UISETP.NE.AND UP3, UPT, UR45, 0x1, UPT ;  /* 0x000000012d00788c */ /* 0x000fe4000bf65270 */
[----:B--2---:R-:W-:Y:S02]  /*2800*/  UIMAD.WIDE.U32 UR6, UR49, UR15, URZ ;  /* 0x0000000f310672a5 */ /* 0x004fe4000f8e00ff */
[----:B------:R-:W-:Y:S02]  /*2810*/  UIMAD.WIDE.U32 UR4, UR50, UR12, URZ ;  /* 0x0000000c320472a5 */ /* 0x000fe4000f8e00ff */
[----:B------:R-:W-:-:S02]  /*2820*/  UISETP.NE.AND UP0, UPT, UR14, 0x1, UPT ;  /* 0x000000010e00788c */ /* 0x000fc4000bf05270 */
[----:B------:R-:W-:Y:S01]  /*2830*/  UIMAD.WIDE.U32 UR18, UR44, UR15, URZ ;  /* 0x0000000f2c1272a5 */ /* 0x000fe2000f8e00ff */
[----:B------:R-:W-:Y:S02]  /*2840*/  UMOV UR6, UR7 ;  /* 0x0000000700067c82 */ /* 0x000fe40008000000 */
[----:B------:R-:W-:Y:S01]  /*2850*/  UMOV UR4, UR5 ;  /* 0x0000000500047c82 */ /* 0x000fe20008000000 */
[----:B----4-:R-:W-:Y:S02]  /*2860*/  USHF.R.U32.HI UR6, URZ, UR22, UR6 ;  /* 0x00000016ff067299 */ /* 0x010fe40008011606 */
[----:B---3--:R-:W-:Y:S02]  /*2870*/  UISETP.NE.AND UP2, UPT, UR20, 0x1, UPT ;  /* 0x000000011400788c */ /* 0x008fe4000bf45270 */
[----:B------:R-:W-:Y:S02]  /*2880*/  USHF.R.U32.HI UR4, URZ, UR13, UR4 ;  /* 0x0000000dff047299 */ /* 0x000fe40008011604 */
[----:B------:R-:W-:-:S02]  /*2890*/  USEL UR5, UR49, UR6, !UP0 ;  /* 0x0000000631057287 */ /* 0x000fc4000c000000 */
[----:B------:R-:W-:Y:S02]  /*28a0*/  USEL UR6, UR50, UR4, !UP2 ;  /* 0x0000000432067287 */ /* 0x000fe4000d000000 */
[----:B-1----:R-:W-:Y:S01]  /*28b0*/  UIMAD.WIDE.U32 UR10, UR5, UR8, URZ ;  /* 0x00000008050a72a5 */ /* 0x002fe2000f8e00ff */
[----:B------:R-:W-:Y:S01]  /*28c0*/  UMOV UR4, UR19 ;  /* 0x0000001300047c82 */ /* 0x000fe20008000000 */
[----:B------:R-:W-:Y:S02]  /*28d0*/  UIMAD.WIDE.U32 UR16, UR48, UR12, URZ ;  /* 0x0000000c301072a5 */ /* 0x000fe4000f8e00ff */
[----:B------:R-:W-:-:S03]  /*28e0*/  UIMAD.WIDE.U32 UR18, UR6, UR8, URZ ;  /* 0x00000008061272a5 */ /* 0x000fc6000f8e00ff */
[----:B------:R-:W-:Y:S01]  /*28f0*/  UMOV UR10, UR11 ;  /* 0x0000000b000a7c82 */ /* 0x000fe20008000000 */
[----:B------:R-:W-:Y:S02]  /*2900*/  USHF.R.U32.HI UR4, URZ, UR22, UR4 ;  /* 0x00000016ff047299 */ /* 0x000fe40008011604 */
[----:B------:R-:W-:Y:S01]  /*2910*/  @UP3 USHF.R.U32.HI UR5, URZ, UR9, UR10 ;  /* 0x00000009ff053299 */ /* 0x000fe2000801160a */
[----:B------:R-:W-:Y:S01]  /*2920*/  UMOV UR16, UR17 ;  /* 0x0000001100107c82 */ /* 0x000fe20008000000 */
[----:B------:R-:W-:Y:S01]  /*2930*/  UMOV UR18, UR19 ;  /* 0x0000001300127c82 */ /* 0x000fe20008000000 */
[----:B------:R-:W-:Y:S02]  /*2940*/  USHF.R.U32.HI UR13, URZ, UR13, UR16 ;  /* 0x0000000dff0d7299 */ /* 0x000fe40008011610 */
[----:B------:R-:W-:Y:S02]  /*2950*/  USEL UR4, UR44, UR4, !UP0 ;  /* 0x000000042c047287 */ /* 0x000fe4000c000000 */
[----:B------:R-:W-:-:S02]  /*2960*/  @UP3 USHF.R.U32.HI UR6, URZ, UR9, UR18 ;  /* 0x00000009ff063299 */ /* 0x000fc40008011612 */
[----:B------:R-:W-:Y:S02]  /*2970*/  UIMAD UR7, UR45, UR5, URZ ;  /* 0x000000052d0772a4 */ /* 0x000fe4000f8e02ff */
[----:B------:R-:W-:Y:S02]  /*2980*/  USEL UR5, UR48, UR13, !UP2 ;  /* 0x0000000d30057287 */ /* 0x000fe4000d000000 */
[----:B------:R-:W-:Y:S02]  /*2990*/  UIMAD UR10, UR45, UR6, URZ ;  /* 0x000000062d0a72a4 */ /* 0x000fe4000f8e02ff */
[----:B------:R-:W-:Y:S02]  /*29a0*/  UISETP.GE.AND UP0, UPT, UR4, UR7, UPT ;  /* 0x000000070400728c */ /* 0x000fe4000bf06270 */
[----:B------:R-:W-:Y:S02]  /*29b0*/  UIMAD.WIDE.U32 UR12, UR4, UR8, URZ ;  /* 0x00000008040c72a5 */ /* 0x000fe4000f8e00ff */
[----:B------:R-:W-:-:S02]  /*29c0*/  UISETP.GE.OR UP0, UPT, UR5, UR10, UP0 ;  /* 0x0000000a0500728c */ /* 0x000fc40008706670 */
        /* <DEDUP_REMOVED lines=19> */
.L_x_44:
[----:B------:R-:W2:Y:S02]  /*2b00*/  LDCU UR4, c[0x0][0xb30] ;  /* 0x00016600ff0477ac */ /* 0x000ea40008000800 */
[----:B--2---:R-:W-:-:S09]  /*2b10*/  UISETP.NE.AND UP0, UPT, UR4, 0x1, UPT ;  /* 0x000000010400788c */ /* 0x004fd2000bf05270 */
[----:B------:R-:W-:Y:S05]  /*2b20*/  BRA.U UP0, `(.L_x_45) ;  /* 0x0000000100447547 */ /* 0x000fea000b800000 */
[----:B------:R-:W2:Y:S01]  /*2b30*/  LDCU.128 UR8, c[0x0][0xb10] ;  /* 0x00016200ff0877ac */ /* 0x000ea20008000c00 */
[----:B------:R-:W4:Y:S01]  /*2b40*/  LDCU UR12, c[0x0][0xb0c] ;  /* 0x00016180ff0c77ac */ /* 0x000f220008000800 */
[----:B------:R-:W1:Y:S01]  /*2b50*/  LDCU UR13, c[0x0][0xb20] ;  /* 0x00016400ff0d77ac */ /* 0x000e620008000800 */
[----:B--2---:R-:W-:Y:S02]  /*2b60*/  UIMAD.WIDE.U32 UR6, UR48, UR8, URZ ;  /* 0x00000008300672a5 */ /* 0x004fe4000f8e00ff */
[----:B------:R-:W-:Y:S02]  /*2b70*/  UIMAD.WIDE.U32 UR4, UR44, UR11, URZ ;  /* 0x0000000b2c0472a5 */ /* 0x000fe4000f8e00ff */
[----:B----4-:R-:W-:Y:S02]  /*2b80*/  UISETP.NE.AND UP2, UPT, UR12, 0x1, UPT ;  /* 0x000000010c00788c */ /* 0x010fe4000bf45270 */
[----:B------:R-:W-:Y:S01]  /*2b90*/  UISETP.NE.AND UP0, UPT, UR10, 0x1, UPT ;  /* 0x000000010a00788c */ /* 0x000fe2000bf05270 */
[----:B------:R-:W-:-:S02]  /*2ba0*/  UMOV UR6, UR7 ;  /* 0x0000000700067c82 */ /* 0x000fc40008000000 */
[----:B------:R-:W-:Y:S01]  /*2bb0*/  UMOV UR4, UR5 ;  /* 0x0000000500047c82 */ /* 0x000fe20008000000 */
[----:B------:R-:W-:Y:S02]  /*2bc0*/  USHF.R.U32.HI UR9, URZ, UR9, UR6 ;  /* 0x00000009ff097299 */ /* 0x000fe40008011606 */
[----:B-1----:R-:W-:Y:S02]  /*2bd0*/  USHF.R.U32.HI UR4, URZ, UR13, UR4 ;  /* 0x0000000dff047299 */ /* 0x002fe40008011604 */
[----:B------:R-:W-:Y:S02]  /*2be0*/  USEL UR5, UR48, UR9, !UP2 ;  /* 0x0000000930057287 */ /* 0x000fe4000d000000 */
[----:B------:R-:W-:-:S04]  /*2bf0*/  USEL UR4, UR44, UR4, !UP0 ;  /* 0x000000042c047287 */ /* 0x000fc8000c000000 */
[----:B------:R-:W-:Y:S02]  /*2c00*/  UIADD3 UR6, UPT, UPT, UR5, -UR4, URZ ;  /* 0x8000000405067290 */ /* 0x000fe4000fffe0ff */
[----:B------:R-:W-:Y:S02]  /*2c10*/  UIADD3 UR4, UPT, UPT, -UR5, UR4, URZ ;  /* 0x0000000405047290 */ /* 0x000fe4000fffe1ff */
[----:B------:R-:W-:Y:S02]  /*2c20*/  UIMAD UR44, UR6, UR10, UR44 ;  /* 0x0000000a062c72a4 */ /* 0x000fe4000f8e022c */
[----:B------:R-:W-:-:S12]  /*2c30*/  UIMAD UR48, UR4, UR12, UR48 ;  /* 0x0000000c043072a4 */ /* 0x000fd8000f8e0230 */
.L_x_45:
[----:B------:R-:W-:Y:S01]  /*2c40*/  VIADD R11, R11, 0x1 ;  /* 0x000000010b0b7836 */ /* 0x000fe20000000000 */
[----:B------:R-:W-:Y:S01]  /*2c50*/  R2UR UR4, R86 ;  /* 0x00000000560472ca */ /* 0x000fe200000e0000 */
[----:B------:R-:W-:Y:S01]  /*2c60*/  UIADD3 UR20, UPT, UPT, UR48, UR63, URZ ;  /* 0x0000003f30147290 */ /* 0x000fe2000fffe0ff */
[----:B------:R-:W-:Y:S02]  /*2c70*/  PLOP3.LUT P2, PT, PT, PT, PT, 0x80, 0x8 ;  /* 0x000000000008781c */ /* 0x000fe40003f4f070 */
[----:B------:R-:W-:-:S04]  /*2c80*/  ISETP.NE.AND P0, PT, R11, 0x2, PT ;  /* 0x000000020b00780c */ /* 0x000fc80003f05270 */
[----:B------:R-:W-:Y:S02]  /*2c90*/  SEL R3, RZ, 0x1, P0 ;  /* 0x00000001ff037807 */ /* 0x000fe40000000000 */
[----:B------:R-:W-:Y:S02]  /*2ca0*/  SEL R11, R11, RZ, P0 ;  /* 0x000000ff0b0b7207 */ /* 0x000fe40000000000 */
[----:B------:R-:W-:Y:S01]  /*2cb0*/  LOP3.LUT R10, R10, R3, RZ, 0x3c, !PT ;  /* 0x000000030a0a7212 */ /* 0x000fe200078e3cff */
[----:B------:R-:W-:Y:S01]  /*2cc0*/  UIADD3 UR24, UPT, UPT, UR44, UR4, URZ ;  /* 0x000000042c187290 */ /* 0x000fe2000fffe0ff */
[----:B------:R-:W-:Y:S11]  /*2cd0*/  BRA.U UP1, `(.L_x_46) ;  /* 0xffffffed01907547 */ /* 0x000ff6000b83ffff */
[----:B------:R-:W-:Y:S01]  /*2ce0*/  UIADD3 UR21, UPT, UPT, UR21, 0x20, URZ ;  /* 0x0000002015157890 */ /* 0x000fe2000fffe0ff */
[----:B------:R-:W-:-:S03]  /*2cf0*/  SHF.L.U32 R3, R12, 0x1f, RZ ;  /* 0x0000001f0c037819 */ /* 0x000fc600000006ff */
[----:B------:R-:W-:-:S09]  /*2d00*/  ULEA UR4, UR29, UR21, 0x3 ;  /* 0x000000151d047291 */ /* 0x000fd2000f8e18ff */
[----:B------:R-:W2:Y:S02]  /*2d10*/  SYNCS.PHASECHK.TRANS64.TRYWAIT P0, [UR4], R3 ;  /* 0x00000003ff0075a7 */ /* 0x000ea40008001104 */
[----:B--2---:R-:W-:Y:S05]  /*2d20*/  @!P0 BRA `(.L_x_47) ;  /* 0x0000007400b08947 */ /* 0x004fea0003800000 */
.L_x_158:
[----:B------:R-:W-:-:S04]  /*2d30*/  UIADD3 UR4, UPT, UPT, UR29, 0x1, URZ ;  /* 0x000000011d047890 */ /* 0x000fc8000fffe0ff */
[----:B------:R-:W-:-:S04]  /*2d40*/  UISETP.NE.AND UP0, UPT, UR4, 0x4, UPT ;  /* 0x000000040400788c */ /* 0x000fc8000bf05270 */
[----:B------:R-:W-:Y:S02]  /*2d50*/  USEL UR6, URZ, 0x1, UP0 ;  /* 0x00000001ff067887 */ /* 0x000fe40008000000 */
[----:B------:R-:W-:-:S04]  /*2d60*/  USEL UR4, UR4, URZ, UP0 ;  /* 0x000000ff04047287 */ /* 0x000fc80008000000 */
[----:B------:R-:W-:Y:S01]  /*2d70*/  ULEA UR5, UR4, UR21, 0x3 ;  /* 0x0000001504057291 */ /* 0x000fe2000f8e18ff */
[----:B------:R-:W-:-:S04]  /*2d80*/  LOP3.LUT R2, R12, UR6, RZ, 0x3c, !PT ;  /* 0x000000060c027c12 */ /* 0x000fc8000f8e3cff */
[----:B-1----:R-:W-:-:S04]  /*2d90*/  SHF.L.U32 R3, R2, 0x1f, RZ ;  /* 0x0000001f02037819 */ /* 0x002fc800000006ff */
[----:B------:R-:W1:Y:S02]  /*2da0*/  SYNCS.PHASECHK.TRANS64.TRYWAIT P0, [UR5], R3 ;  /* 0x00000003ff0075a7 */ /* 0x000e640008001105 */
[----:B-1----:R-:W-:Y:S05]  /*2db0*/  @!P0 BRA `(.L_x_48) ;  /* 0x0000007400a48947 */ /* 0x002fea0003800000 */
.L_x_160:
        /* <DEDUP_REMOVED lines=9> */
.L_x_162:
[----:B------:R-:W-:-:S04]  /*2e50*/  UIADD3 UR4, UPT, UPT, UR4, 0x1, URZ ;  /* 0x0000000104047890 */ /* 0x000fc8000fffe0ff */
[----:B------:R-:W-:-:S04]  /*2e60*/  UISETP.NE.AND UP0, UPT, UR4, 0x4, UPT ;  /* 0x000000040400788c */ /* 0x000fc8000bf05270 */
[----:B------:R-:W-:Y:S02]  /*2e70*/  USEL UR5, URZ, 0x1, UP0 ;  /* 0x00000001ff057887 */ /* 0x000fe40008000000 */
[----:B------:R-:W-:-:S04]  /*2e80*/  USEL UR4, UR4, URZ, UP0 ;  /* 0x000000ff04047287 */ /* 0x000fc80008000000 */
[----:B------:R-:W-:Y:S01]  /*2e90*/  ULEA UR4, UR4, UR21, 0x3 ;  /* 0x0000001504047291 */ /* 0x000fe2000f8e18ff */
[----:B-1----:R-:W-:-:S04]  /*2ea0*/  LOP3.LUT R3, R2, UR5, RZ, 0x3c, !PT ;  /* 0x0000000502037c12 */ /* 0x002fc8000f8e3cff */
[----:B------:R-:W-:Y:S01]  /*2eb0*/  SHF.L.U32 R3, R3, 0x1f, RZ ;  /* 0x0000001f03037819 */ /* 0x000fe200000006ff */
[----:B------:R-:W-:-:S07]  /*2ec0*/  IMAD.U32 R0, RZ, RZ, UR4 ;  /* 0x00000004ff007e24 */ /* 0x000fce000f8e00ff */
.L_x_50:
[----:B-1----:R1:W2:Y:S02]  /*2ed0*/  SYNCS.PHASECHK.TRANS64.TRYWAIT P0, [R0+URZ], R3 ;  /* 0x00000003000075a7 */ /* 0x0022a400080011ff */
[----:B--2---:R-:W-:Y:S05]  /*2ee0*/  @!P0 NANOSLEEP.SYNCS 0x989680 ;  /* 0x009896800000895d */ /* 0x004fea0003900000 */
[----:B------:R-:W2:Y:S02]  /*2ef0*/  @!P0 SYNCS.PHASECHK.TRANS64 P0, [R0+URZ], R3 ;  /* 0x00000003000085a7 */ /* 0x000ea400080010ff */
[----:B--2---:R-:W-:Y:S05]  /*2f00*/  @P0 EXIT ;  /* 0x000000000000094d */ /* 0x004fea0003800000 */
[----:B------:R-:W-:Y:S05]  /*2f10*/  BRA `(.L_x_50) ;  /* 0xfffffffc00ec7947 */ /* 0x000fea000383ffff */
.L_x_22:
[----:B------:R-:W-:-:S04]  /*2f20*/  UISETP.NE.AND UP0, UPT, UR52, URZ, UPT ;  /* 0x000000ff3400728c */ /* 0x000fc8000bf05270 */
[----:B------:R-:W-:-:S09]  /*2f30*/  UISETP.NE.OR UP0, UPT, UR22, 0x1, UP0 ;  /* 0x000000011600788c */ /* 0x000fd20008705670 */
[----:B------:R-:W-:Y:S05]  /*2f40*/  BRA.U UP0, `(.L_x_51) ;  /* 0x0000000500487547 */ /* 0x000fea000b800000 */
[----:B------:R-:W-:Y:S01]  /*2f50*/  ISETP.GE.U32.AND P2, PT, R0, 0x8, PT ;  /* 0x000000080000780c */ /* 0x000fe20003f46070 */
[----:B------:R-:W-:Y:S01]  /*2f60*/  IMAD.MOV.U32 R12, RZ, RZ, 0x1 ;  /* 0x00000001ff0c7424 */ /* 0x000fe200078e00ff */
[----:B------:R-:W-:Y:S02]  /*2f70*/  CS2R R10, SRZ ;  /* 0x00000000000a7805 */ /* 0x000fe4000001ff00 */
[----:B------:R-:W-:Y:S01]  /*2f80*/  CS2R R8, SRZ ;  /* 0x0000000000087805 */ /* 0x000fe2000001ff00 */
[----:B------:R-:W-:Y:S01]  /*2f90*/  UMOV UR6, 0x400 ;  /* 0x0000040000067882 */ /* 0x000fe20000000000 */
[----:B------:R-:W-:Y:S01]  /*2fa0*/  UMOV UR5, URZ ;  /* 0x000000ff00057c82 */ /* 0x000fe20008000000 */
[----:B------:R-:W-:-:S12]  /*2fb0*/  ULEA UR6, UR52, UR6, 0x18 ;  /* 0x0000000634067291 */ /* 0x000fd8000f8ec0ff */
.L_x_55:
[----:B------:R-:W-:Y:S02]  /*2fc0*/  LEA R2, R8, UR6, 0x3 ;  /* 0x0000000608027c11 */ /* 0x000fe4000f8e18ff */
[----:B------:R-:W-:-:S03]  /*2fd0*/  SHF.L.U32 R5, R9, 0x1f, RZ ;  /* 0x0000001f09057819 */ /* 0x000fc600000006ff */
[----:B------:R-:W-:Y:S01]  /*2fe0*/  VIADD R4, R2, 0x100 ;  /* 0x0000010002047836 */ /* 0x000fe20000000000 */
[----:B------:R-:W2:Y:S02]  /*2ff0*/  SYNCS.PHASECHK.TRANS64.TRYWAIT P0, [R2+URZ+0xf0], R5 ;  /* 0x0000f005020075a7 */ /* 0x000ea400080011ff */
[----:B--2---:R-:W-:Y:S05]  /*3000*/  @!P0 BRA `(.L_x_52) ;  /* 0x0000007400408947 */ /* 0x004fea0003800000 */
.L_x_163:
[----:B------:R-:W-:Y:S01]  /*3010*/  ULEA UR4, UR5, UR6, 0x3 ;  /* 0x0000000605047291 */ /* 0x000fe2000f8e18ff */
[----:B------:R-:W-:Y:S02]  /*3020*/  PRMT R4, RZ, 0x654, R4 ;  /* 0x00000654ff047816 */ /* 0x000fe40000000004 */
[----:B--2---:R-:W-:Y:S01]  /*3030*/  SHF.L.U32 R5, R12, 0x1f, RZ ;  /* 0x0000001f0c057819 */ /* 0x004fe200000006ff */
[----:B------:R-:W-:Y:S01]  /*3040*/  UIADD3 UR7, UPT, UPT, UR4, 0x90, URZ ;  /* 0x0000009004077890 */ /* 0x000fe2000fffe0ff */
[----:B------:R2:W-:Y:S05]  /*3050*/  SYNCS.ARRIVE.TRANS64.RED.A1T0 RZ, [R4+URZ], RZ ;  /* 0x000000ff04ff79a7 */ /* 0x0005ea00081004ff */
[----:B------:R-:W-:Y:S01]  /*3060*/  IMAD.U32 R7, RZ, RZ, UR7 ;  /* 0x00000007ff077e24 */ /* 0x000fe2000f8e00ff */
[----:B------:R-:W3:Y:S04]  /*3070*/  SYNCS.PHASECHK.TRANS64.TRYWAIT P0, [UR4+0xa0], R5 ;  /* 0x0000a005ff0075a7 */ /* 0x000ee80008001104 */
[----:B------:R-:W-:Y:S01]  /*3080*/  PRMT R6, R0, 0x654, R7 ;  /* 0x0000065400067816 */ /* 0x000fe20000000007 */
[----:B--2---:R-:W-:Y:S01]  /*3090*/  @!P2 IMAD.MOV.U32 R4, RZ, RZ, 0x10 ;  /* 0x00000010ff04a424 */ /* 0x004fe200078e00ff */
[----:B---3--:R-:W-:Y:S06]  /*30a0*/  @!P0 BRA `(.L_x_53) ;  /* 0x00000074002c8947 */ /* 0x008fec0003800000 */
.L_x_165:
[----:B------:R-:W-:Y:S01]  /*30b0*/  ULEA UR8, UR5, UR6, 0x4 ;  /* 0x0000000605087291 */ /* 0x000fe2000f8e20ff */
[----:B------:R-:W-:Y:S01]  /*30c0*/  SEL R3, R6, R3, !P2 ;  /* 0x0000000306037207 */ /* 0x000fe20005000000 */
[----:B------:R-:W-:Y:S01]  /*30d0*/  UIADD3 UR9, UPT, UPT, UR4, 0x90, URZ ;  /* 0x0000009004097890 */ /* 0x000fe2000fffe0ff */
[----:B--2---:R-:W-:Y:S01]  /*30e0*/  LEA R2, R11, UR6, 0x3 ;  /* 0x000000060b027c11 */ /* 0x004fe2000f8e18ff */
[----:B------:R-:W-:Y:S01]  /*30f0*/  UIADD3 UR8, UPT, UPT, UR8, 0x120, URZ ;  /* 0x0000012008087890 */ /* 0x000fe2000fffe0ff */
[----:B------:R-:W-:Y:S01]  /*3100*/  SHF.L.U32 R5, R10, 0x1f, RZ ;  /* 0x0000001f0a057819 */ /* 0x000fe200000006ff */
[----:B------:R2:W-:Y:S01]  /*3110*/  @!P2 SYNCS.ARRIVE.TRANS64.RED RZ, [R3+URZ], R4 ;  /* 0x0000000403ffa9a7 */ /* 0x0005e200080004ff */
[----:B------:R-:W-:Y:S01]  /*3120*/  UIADD3 UR4, UPT, UPT, UR5, 0x1, URZ ;  /* 0x0000000105047890 */ /* 0x000fe2000fffe0ff */
[----:B------:R-:W-:-:S03]  /*3130*/  VIADD R8, R8, 0x1 ;  /* 0x0000000108087836 */ /* 0x000fc60000000000 */
[----:B------:R-:W-:Y:S02]  /*3140*/  UISETP.NE.AND UP0, UPT, UR4, 0x2, UPT ;  /* 0x000000020400788c */ /* 0x000fe4000bf05270 */
[----:B------:R-:W-:Y:S06]  /*3150*/  UGETNEXTWORKID.BROADCAST [UR8], [UR9] ;  /* 0x00000000080073ca */ /* 0x000fec0008000100 */
[----:B------:R-:W-:Y:S01]  /*3160*/  USEL UR7, URZ, 0x1, UP0 ;  /* 0x00000001ff077887 */ /* 0x000fe20008000000 */
[----:B------:R-:W-:Y:S01]  /*3170*/  ISETP.NE.AND P0, PT, R8, 0x2, PT ;  /* 0x000000020800780c */ /* 0x000fe20003f05270 */
[----:B------:R-:W-:Y:S01]  /*3180*/  USEL UR5, UR4, URZ, UP0 ;  /* 0x000000ff04057287 */ /* 0x000fe20008000000 */
[----:B------:R-:W3:Y:S03]  /*3190*/  SYNCS.PHASECHK.TRANS64.TRYWAIT P1, [R2+URZ+0x90], R5 ;  /* 0x00009005020075a7 */ /* 0x000ee600080211ff */
[----:B------:R-:W-:Y:S01]  /*31a0*/  LOP3.LUT R12, R12, UR7, RZ, 0x3c, !PT ;  /* 0x000000070c0c7c12 */ /* 0x000fe2000f8e3cff */
[----:B--23--:R-:W-:Y:S07]  /*31b0*/  @!P1 BRA `(.L_x_54) ;  /* 0x0000007400009947 */ /* 0x00cfee0003800000 */
.L_x_166:
[C---:B------:R-:W-:Y:S01]  /*31c0*/  LEA R4, R11.reuse, UR6, 0x4 ;  /* 0x000000060b047c11 */ /* 0x040fe2000f8e20ff */
[----:B--2---:R-:W-:Y:S01]  /*31d0*/  VIADD R2, R2, 0xa0 ;  /* 0x000000a002027836 */ /* 0x004fe20000000000 */
[----:B------:R-:W-:Y:S01]  /*31e0*/  SEL R8, R8, RZ, P0 ;  /* 0x000000ff08087207 */ /* 0x000fe20000000000 */
[----:B------:R-:W-:-:S03]  /*31f0*/  VIADD R11, R11, 0x1 ;  /* 0x000000010b0b7836 */ /* 0x000fc60000000000 */
[----:B------:R-:W2:Y:S01]  /*3200*/  LDS.128 R4, [R4+0x120] ;  /* 0x0001200004047984 */ /* 0x000ea20000000c00 */
[----:B------:R-:W-:Y:S02]  /*3210*/  PRMT R2, RZ, 0x654, R2 ;  /* 0x00000654ff027816 */ /* 0x000fe40000000002 */
[C---:B------:R-:W-:Y:S01]  /*3220*/  ISETP.NE.AND P1, PT, R11.reuse, 0x2, PT ;  /* 0x000000020b00780c */ /* 0x040fe20003f25270 */
[----:B------:R-:W-:Y:S01]  /*3230*/  @!PT LDS RZ, [RZ] ;  /* 0x00000000fffff984 */ /* 0x000fe20000000800 */
[----:B------:R-:W-:Y:S01]  /*3240*/  @!PT LDS RZ, [RZ] ;  /* 0x00000000fffff984 */ /* 0x000fe20000000800 */
[----:B------:R-:W-:Y:S01]  /*3250*/  @!PT LDS RZ, [RZ] ;  /* 0x00000000fffff984 */ /* 0x000fe20000000800 */
[----:B------:R-:W-:Y:S01]  /*3260*/  @!PT LDS RZ, [RZ] ;  /* 0x00000000fffff984 */ /* 0x000fe20000000800 */
[----:B------:R3:W-:Y:S06]  /*3270*/  MEMBAR.ALL.CTA ;  /* 0x0000000000007992 */ /* 0x0007ec0000008000 */
[----:B---3--:R-:W3:Y:S01]  /*3280*/  FENCE.VIEW.ASYNC.S ;  /* 0x00000000000073c6 */ /* 0x008ee20000000000 */
[----:B------:R-:W-:Y:S01]  /*3290*/  SEL R11, R11, RZ, P1 ;  /* 0x000000ff0b0b7207 */ /* 0x000fe20000800000 */
[----:B---3--:R3:W-:Y:S01]  /*32a0*/  SYNCS.ARRIVE.TRANS64.RED.A1T0 RZ, [R2+URZ], RZ ;  /* 0x000000ff02ff79a7 */ /* 0x0087e200081004ff */
[----:B--2---:R-:W-:-:S02]  /*32b0*/  LOP3.LUT P3, RZ, R6, 0x1, RZ, 0xc0, !PT ;  /* 0x0000000106ff7812 */ /* 0x004fc4000786c0ff */
[----:B------:R-:W-:-:S04]  /*32c0*/  SEL R5, RZ, 0x1, P1 ;  /* 0x00000001ff057807 */ /* 0x000fc80000800000 */
[----:B------:R-:W-:Y:S02]  /*32d0*/  LOP3.LUT R10, R10, R5, RZ, 0x3c, !PT ;  /* 0x000000050a0a7212 */ /* 0x000fe400078e3cff */
[----:B---3--:R-:W-:-:S04]  /*32e0*/  SEL R2, RZ, 0x1, P0 ;  /* 0x00000001ff027807 */ /* 0x008fc80000000000 */
[----:B------:R-:W-:Y:S01]  /*32f0*/  LOP3.LUT R9, R9, R2, RZ, 0x3c, !PT ;  /* 0x0000000209097212 */ /* 0x000fe200078e3cff */
[----:B------:R-:W-:Y:S06]  /*3300*/  @P3 BRA `(.L_x_55) ;  /* 0xfffffffc002c3947 */ /* 0x000fec000383ffff */
[----:B------:R-:W-:Y:S01]  /*3310*/  ULEA UR4, UR5, UR6, 0x3 ;  /* 0x0000000605047291 */ /* 0x000fe2000f8e18ff */
[----:B------:R-:W-:-:S08]  /*3320*/  SHF.L.U32 R3, R12, 0x1f, RZ ;  /* 0x0000001f0c037819 */ /* 0x000fd000000006ff */
[----:B------:R-:W2:Y:S02]  /*3330*/  SYNCS.PHASECHK.TRANS64 P0, [UR4+0xa0], R3 ;  /* 0x0000a003ff0075a7 */ /* 0x000ea40008001004 */
[----:B--2---:R-:W-:Y:S05]  /*3340*/  @P0 BRA `(.L_x_56) ;  /* 0x0000000000080947 */ /* 0x004fea0003800000 */
[----:B------:R-:W2:Y:S02]  /*3350*/  SYNCS.PHASECHK.TRANS64.TRYWAIT P0, [UR4+0xa0], R3 ;  /* 0x0000a003ff0075a7 */ /* 0x000ea40008001104 */
[----:B--2---:R-:W-:Y:S05]  /*3360*/  @!P0 BRA `(.L_x_57) ;  /* 0x0000007000a88947 */ /* 0x004fea0003800000 */
.L_x_56:
[----:B------:R-:W-:-:S04]  /*3370*/  UIADD3 UR7, UPT, UPT, UR5, 0x1, URZ ;  /* 0x0000000105077890 */ /* 0x000fc8000fffe0ff */
[----:B------:R-:W-:-:S04]  /*3380*/  UISETP.NE.AND UP0, UPT, UR7, 0x2, UPT ;  /* 0x000000020700788c */ /* 0x000fc8000bf05270 */
[----:B------:R-:W-:Y:S02]  /*3390*/  USEL UR8, URZ, 0x1, UP0 ;  /* 0x00000001ff087887 */ /* 0x000fe40008000000 */
[----:B------:R-:W-:-:S04]  /*33a0*/  USEL UR7, UR7, URZ, UP0 ;  /* 0x000000ff07077287 */ /* 0x000fc80008000000 */
[----:B------:R-:W-:Y:S01]  /*33b0*/  ULEA UR7, UR7, UR6, 0x3 ;  /* 0x0000000607077291 */ /* 0x000fe2000f8e18ff */
[----:B--2---:R-:W-:-:S04]  /*33c0*/  LOP3.LUT R3, R12, UR8, RZ, 0x3c, !PT ;  /* 0x000000080c037c12 */ /* 0x004fc8000f8e3cff */
[----:B------:R-:W-:-:S04]  /*33d0*/  SHF.L.U32 R0, R3, 0x1f, RZ ;  /* 0x0000001f03007819 */ /* 0x000fc800000006ff */
[----:B------:R-:W2:Y:S02]  /*33e0*/  SYNCS.PHASECHK.TRANS64 P0, [UR7+0xa0], R0 ;  /* 0x0000a000ff0075a7 */ /* 0x000ea40008001007 */
[----:B-12---:R-:W-:Y:S05]  /*33f0*/  @P0 EXIT ;  /* 0x000000000000094d */ /* 0x006fea0003800000 */
[----:B------:R-:W-:Y:S02]  /*3400*/  SHF.L.U32 R3, R3, 0x1f, RZ ;  /* 0x0000001f03037819 */ /* 0x000fe400000006ff */
[----:B------:R-:W-:-:S07]  /*3410*/  MOV R0, UR7 ;  /* 0x0000000700007c02 */ /* 0x000fce0008000f00 */
.L_x_58:
[----:B-1----:R1:W2:Y:S02]  /*3420*/  SYNCS.PHASECHK.TRANS64.TRYWAIT P0, [R0+URZ+0xa0], R3 ;  /* 0x0000a003000075a7 */ /* 0x0022a400080011ff */
[----:B--2---:R-:W-:Y:S05]  /*3430*/  @!P0 NANOSLEEP.SYNCS 0x989680 ;  /* 0x009896800000895d */ /* 0x004fea0003900000 */
[----:B------:R-:W2:Y:S02]  /*3440*/  @!P0 SYNCS.PHASECHK.TRANS64 P0, [R0+URZ+0xa0], R3 ;  /* 0x0000a003000085a7 */ /* 0x000ea400080010ff */
[----:B--2---:R-:W-:Y:S05]  /*3450*/  @P0 EXIT ;  /* 0x000000000000094d */ /* 0x004fea0003800000 */
[----:B------:R-:W-:Y:S05]  /*3460*/  BRA `(.L_x_58) ;  /* 0xfffffffc00ec7947 */ /* 0x000fea000383ffff */
.L_x_51:
[----:B------:R-:W-:Y:S05]  /*3470*/  BRA.U UP6, `(.L_x_59) ;  /* 0x0000001506487547 */ /* 0x000fea000b800000 */
[----:B------:R-:W-:Y:S01]  /*3480*/  UMOV UR4, 0x40 ;  /* 0x0000004000047882 */ /* 0x000fe20000000000 */
[----:B------:R-:W-:Y:S01]  /*3490*/  NOP ;  /* 0x0000000000007918 */ /* 0x000fe20000000000 */
[----:B------:R-:W-:Y:S01]  /*34a0*/  ULEA UR5, UR52, UR4, 0x18 ;  /* 0x0000000434057291 */ /* 0x000fe2000f8ec0ff */
[----:B------:R-:W-:Y:S02]  /*34b0*/  UMOV UR6, 0x400 ;  /* 0x0000040000067882 */ /* 0x000fe40000000000 */
[----:B------:R-:W-:-:S06]  /*34c0*/  ULEA UR6, UR52, UR6, 0x18 ;  /* 0x0000000634067291 */ /* 0x000fcc000f8ec0ff */
[----:B------:R-:W2:Y:S02]  /*34d0*/  LDS.U8 R0, [UR5+0x1c] ;  /* 0x00001c05ff007984 */ /* 0x000ea40008000000 */
[----:B--2---:R-:W-:-:S13]  /*34e0*/  ISETP.NE.AND P0, PT, R0, RZ, PT ;  /* 0x000000ff0000720c */ /* 0x004fda0003f05270 */
[----:B------:R-:W-:Y:S05]  /*34f0*/  @P0 BRA `(.L_x_60) ;  /* 0x0000000400080947 */ /* 0x000fea0003800000 */
[----:B------:R-:W-:Y:S02]  /*3500*/  UISETP.NE.U32.AND UP1, UPT, UR68, 0x1, UPT ;  /* 0x000000014400788c */ /* 0x000fe4000bf25070 */
[----:B------:R-:W-:-:S07]  /*3510*/  UIADD3 UR7, UPT, UPT, UR5, 0x8, URZ ;  /* 0x0000000805077890 */ /* 0x000fce000fffe0ff */
[----:B------:R-:W-:Y:S05]  /*3520*/  BRA.U !UP1, `(.L_x_61) ;  /* 0x00000001099c7547 */ /* 0x000fea000b800000 */
[----:B------:R-:W-:Y:S01]  /*3530*/  ELECT P0, URZ, PT ;  /* 0x0000000000ff782f */ /* 0x000fe20003800000 */
[----:B------:R-:W-:-:S12]  /*3540*/  BSSY B0, `(.L_x_61) ;  /* 0x0000025000007945 */ /* 0x000fd80003800000 */
[----:B------:R-:W-:Y:S05]  /*3550*/  @!P0 BRA `(.L_x_62) ;  /* 0x00000000008c8947 */ /* 0x000fea0003800000 */
[----:B------:R-:W-:-:S05]  /*3560*/  UMOV UR4, 0x10 ;  /* 0x0000001000047882 */ /* 0x000fca0000000000 */
[----:B------:R-:W-:Y:S04]  /*3570*/  DEPBAR.LE SB2, 0x36 ;  /* 0x0000ad800000791a */ /* 0x000fe80000000000 */
[----:B------:R-:W2:Y:S02]  /*3580*/  UTCATOMSWS.2CTA.FIND_AND_SET.ALIGN UP0, UR4, UR4 ;  /* 0x00000004000475e3 */ /* 0x000ea40008200800 */
[----:B--2---:R-:W-:Y:S01]  /*3590*/  MOV R11, UR4 ;  /* 0x00000004000b7c02 */ /* 0x004fe20008000f00 */
[----:B------:R-:W-:Y:S06]  /*35a0*/  BRA.U UP0, `(.L_x_63) ;  /* 0x0000000100187547 */ /* 0x000fec000b800000 */
.L_x_64:
[----:B------:R-:W-:Y:S05]  /*35b0*/  NANOSLEEP 0x64 ;  /* 0x000000640000795d */ /* 0x000fea0003800000 */
[----:B------:R-:W-:-:S05]  /*35c0*/  UMOV UR4, 0x10 ;  /* 0x0000001000047882 */ /* 0x000fca0000000000 */
[----:B------:R-:W-:Y:S04]  /*35d0*/  DEPBAR.LE SB2, 0x36 ;  /* 0x0000ad800000791a */ /* 0x000fe80000000000 */
[----:B------:R-:W2:Y:S02]  /*35e0*/  UTCATOMSWS.2CTA.FIND_AND_SET.ALIGN UP0, UR4, UR4 ;  /* 0x00000004000475e3 */ /* 0x000ea40008200800 */
[----:B--2---:R-:W-:Y:S01]  /*35f0*/  MOV R11, UR4 ;  /* 0x00000004000b7c02 */ /* 0x004fe20008000f00 */
[----:B------:R-:W-:Y:S05]  /*3600*/  BRA.U !UP0, `(.L_x_64) ;  /* 0xfffffffd08e87547 */ /* 0x000fea000b83ffff */
.L_x_63:
[----:B------:R-:W2:Y:S01]  /*3610*/  LDS R7, [UR5+0x10] ;  /* 0x00001005ff077984 */ /* 0x000ea20008000800 */
[----:B------:R-:W-:Y:S01]  /*3620*/  IMAD.U32 R5, RZ, RZ, UR6 ;  /* 0x00000006ff057e24 */ /* 0x000fe2000f8e00ff */
[----:B------:R-:W-:-:S03]  /*3630*/  MOV R4, UR69 ;  /* 0x0000004500047c02 */ /* 0x000fc60008000f00 */
[----:B------:R-:W-:Y:S01]  /*3640*/  VIADD R5, R5, 0x140 ;  /* 0x0000014005057836 */ /* 0x000fe20000000000 */
[----:B--2---:R-:W-:-:S04]  /*3650*/  SHF.L.U32 R7, R7, 0x1f, RZ ;  /* 0x0000001f07077819 */ /* 0x004fc800000006ff */
[----:B------:R-:W2:Y:S02]  /*3660*/  SYNCS.PHASECHK.TRANS64.TRYWAIT P0, [UR5+0x8], R7 ;  /* 0x00000807ff0075a7 */ /* 0x000ea40008001105 */
[----:B--2---:R-:W-:Y:S05]  /*3670*/  @P0 BRA `(.L_x_65) ;  /* 0x0000000000080947 */ /* 0x004fea0003800000 */
[----:B------:R-:W2:Y:S02]  /*3680*/  SYNCS.PHASECHK.TRANS64.TRYWAIT P0, [UR5+0x8], R7 ;  /* 0x00000807ff0075a7 */ /* 0x000ea40008001105 */
[----:B--2---:R-:W-:Y:S05]  /*3690*/  @!P0 BRA `(.L_x_66) ;  /* 0x0000006c00f48947 */ /* 0x004fea0003800000 */
.L_x_65:
[----:B--2---:R-:W-:Y:S01]  /*36a0*/  HFMA2 R0, -RZ, RZ, 0, 5.9604644775390625e-08 ;  /* 0x00000001ff007431 */ /* 0x004fe200000001ff */
[----:B------:R-:W-:Y:S01]  /*36b0*/  UPRMT UR4, UR69, 0x654, UR7 ;  /* 0x0000065445047896 */ /* 0x000fe20008000007 */
[----:B------:R-:W-:Y:S01]  /*36c0*/  IMAD.MOV.U32 R8, RZ, RZ, 0xffff ;  /* 0x0000ffffff087424 */ /* 0x000fe200078e00ff */
[----:B------:R-:W-:Y:S01]  /*36d0*/  PRMT R4, R4, 0x654, R5 ;  /* 0x0000065404047816 */ /* 0x000fe20000000005 */
[----:B------:R-:W-:Y:S02]  /*36e0*/  IMAD.MOV.U32 R6, RZ, RZ, 0x4 ;  /* 0x00000004ff067424 */ /* 0x000fe400078e00ff */
[----:B------:R-:W-:Y:S01]  /*36f0*/  IMAD.SHL.U32 R9, R11, 0x20, RZ ;  /* 0x000000200b097824 */ /* 0x000fe200078e00ff */
[----:B------:R-:W-:Y:S02]  /*3700*/  MOV R5, UR4 ;  /* 0x0000000400057c02 */ /* 0x000fe40008000f00 */
[-C--:B------:R-:W-:Y:S01]  /*3710*/  SHF.L.U32 R8, R8, R11.reuse, RZ ;  /* 0x0000000b08087219 */ /* 0x080fe200000006ff */
[----:B------:R2:W-:Y:S01]  /*3720*/  SYNCS.ARRIVE.TRANS64.RED RZ, [UR4], R6 ;  /* 0x00000006ffff79a7 */ /* 0x0005e20008000404 */
[----:B------:R-:W-:Y:S01]  /*3730*/  SHF.L.U32 R7, R0, R11, RZ ;  /* 0x0000000b00077219 */ /* 0x000fe200000006ff */
[----:B------:R2:W-:Y:S04]  /*3740*/  STS [UR6+0x140], R9 ;  /* 0x00014009ff007988 */ /* 0x0005e80008000806 */
[----:B------:R2:W-:Y:S04]  /*3750*/  STAS [R4.64], R11 ;  /* 0x0000000b04007dbd */ /* 0x0005e8000c0008ff */
[----:B------:R2:W-:Y:S04]  /*3760*/  ATOMS.OR RZ, [UR5+0x14], R8 ;  /* 0x00001408ffff798c */ /* 0x0005e8000b000005 */
[----:B------:R2:W-:Y:S04]  /*3770*/  ATOMS.OR RZ, [UR5+0x18], R7 ;  /* 0x00001807ffff798c */ /* 0x0005e8000b000005 */
[----:B------:R2:W-:Y:S02]  /*3780*/  ATOMS.XOR RZ, [UR5+0x10], R0 ;  /* 0x00001000ffff798c */ /* 0x0005e4000b800005 */
.L_x_62:
[----:B-1----:R-:W-:Y:S05]  /*3790*/  BSYNC B0 ;  /* 0x0000000000007941 */ /* 0x002fea0003800000 */
.L_x_61:
[----:B------:R-:W-:Y:S05]  /*37a0*/  BRA.U UP1, `(.L_x_67) ;  /* 0x00000001016c7547 */ /* 0x000fea000b800000 */
[----:B------:R-:W-:-:S03]  /*37b0*/  UMOV UR4, 0xffffffff ;  /* 0xffffffff00047882 */ /* 0x000fc60000000000 */
[----:B------:R-:W-:Y:S05]  /*37c0*/  BRA.DIV UR4, `(.L_x_68) ;  /* 0x0000006e04c07947 */ /* 0x000fea000b800000 */
[----:B------:R-:W-:-:S13]  /*37d0*/  ELECT P0, URZ, PT ;  /* 0x0000000000ff782f */ /* 0x000fda0003800000 */
.L_x_170:
[----:B------:R-:W-:Y:S05]  /*37e0*/  @!P0 BRA `(.L_x_67) ;  /* 0x00000000005c8947 */ /* 0x000fea0003800000 */
[----:B--2---:R-:W2:Y:S02]  /*37f0*/  LDS R5, [UR5+0x10] ;  /* 0x00001005ff057984 */ /* 0x004ea40008000800 */
[----:B--2---:R-:W-:-:S04]  /*3800*/  SHF.L.U32 R5, R5, 0x1f, RZ ;  /* 0x0000001f05057819 */ /* 0x004fc800000006ff */
[----:B------:R-:W2:Y:S02]  /*3810*/  SYNCS.PHASECHK.TRANS64.TRYWAIT P0, [UR5+0x8], R5 ;  /* 0x00000805ff0075a7 */ /* 0x000ea40008001105 */
[----:B--2---:R-:W-:Y:S05]  /*3820*/  @P0 BRA `(.L_x_69) ;  /* 0x0000000000080947 */ /* 0x004fea0003800000 */
[----:B------:R-:W2:Y:S02]  /*3830*/  SYNCS.PHASECHK.TRANS64.TRYWAIT P0, [UR5+0x8], R5 ;  /* 0x00000805ff0075a7 */ /* 0x000ea40008001105 */
[----:B--2---:R-:W-:Y:S05]  /*3840*/  @!P0 BRA `(.L_x_70) ;  /* 0x0000006c00c48947 */ /* 0x004fea0003800000 */
.L_x_69:
[----:B------:R-:W3:Y:S01]  /*3850*/  LDS R7, [UR6+0x140] ;  /* 0x00014006ff077984 */ /* 0x000ee20008000800 */
[----:B--2---:R-:W-:Y:S02]  /*3860*/  HFMA2 R0, -RZ, RZ, 0, 5.9604644775390625e-08 ;  /* 0x00000001ff007431 */ /* 0x004fe400000001ff */
[----:B------:R-:W-:Y:S01]  /*3870*/  IMAD.MOV.U32 R4, RZ, RZ, 0xffff ;  /* 0x0000ffffff047424 */ /* 0x000fe200078e00ff */
[----:B------:R-:W-:Y:S01]  /*3880*/  UPRMT UR4, UR69, 0x654, UR7 ;  /* 0x0000065445047896 */ /* 0x000fe20008000007 */
[----:B---3--:R-:W-:-:S03]  /*3890*/  IMAD.SHL.U32 R5, R7, 0x20, RZ ;  /* 0x0000002007057824 */ /* 0x008fc600078e00ff */
[-C--:B------:R-:W-:Y:S02]  /*38a0*/  SHF.L.U32 R4, R4, R7.reuse, RZ ;  /* 0x0000000704047219 */ /* 0x080fe400000006ff */
[----:B------:R-:W-:Y:S01]  /*38b0*/  SHF.L.U32 R7, R0, R7, RZ ;  /* 0x0000000700077219 */ /* 0x000fe200000006ff */
[----:B------:R3:W-:Y:S04]  /*38c0*/  STS [UR6+0x140], R5 ;  /* 0x00014005ff007988 */ /* 0x0007e80008000806 */
[----:B------:R3:W-:Y:S04]  /*38d0*/  ATOMS.OR RZ, [UR5+0x14], R4 ;  /* 0x00001404ffff798c */ /* 0x0007e8000b000005 */
[----:B------:R3:W-:Y:S01]  /*38e0*/  ATOMS.OR RZ, [UR5+0x18], R7 ;  /* 0x00001807ffff798c */ /* 0x0007e2000b000005 */
[----:B------:R-:W-:Y:S03]  /*38f0*/  SYNCS.ARRIVE.TRANS64.RED.A1T0 RZ, [UR4], RZ ;  /* 0x000000ffffff79a7 */ /* 0x000fe60008100404 */
[----:B------:R3:W-:Y:S01]  /*3900*/  ATOMS.XOR RZ, [UR5+0x10], R0 ;  /* 0x00001000ffff798c */ /* 0x0007e2000b800005 */
[----:B------:R-:W-:Y:S05]  /*3910*/  BRA `(.L_x_67) ;  /* 0x0000000000107947 */ /* 0x000fea0003800000 */
.L_x_60:
[----:B------:R-:W-:Y:S02]  /*3920*/  MOV R0, 0xffffffff ;  /* 0xffffffff00007802 */ /* 0x000fe40000000f00 */
[----:B------:R-:W-:-:S03]  /*3930*/  MOV R4, 0x3960 ;  /* 0x0000396000047802 */ /* 0x000fc60000000f00 */
[----:B------:R2:W-:Y:S04]  /*3940*/  STS [UR6+0x140], R0 ;  /* 0x00014000ff007988 */ /* 0x0005e80008000806 */
[----:B-12--5:R-:W-:Y:S05]  /*3950*/  CALL.REL.NOINC `($__internal_1_$__cuda_sm10x_tcgen05_guardrail_trap_phase_invalid_during_alloc) ;  /* 0x0000007400987944 */ /* 0x026fea0003c00000 */
.L_x_67:
[----:B------:R-:W-:Y:S05]  /*3960*/  WARPSYNC.ALL ;  /* 0x0000000000007948 */ /* 0x000fea0003800000 */
[----:B------:R-:W4:Y:S01]  /*3970*/  S2UR UR4, SR_CgaCtaId ;  /* 0x00000000000479c3 */ /* 0x000f220000008800 */
[----:B------:R-:W-:Y:S01]  /*3980*/  UMOV UR41, 0x400 ;  /* 0x0000040000297882 */ /* 0x000fe20000000000 */
[----:B------:R-:W-:-:S06]  /*3990*/  NOP ;  /* 0x0000000000007918 */ /* 0x000fcc0000000000 */
[----:B------:R-:W-:Y:S06]  /*39a0*/  BAR.ARV 0x6, 0xa0 ;  /* 0x0182800000007b1d */ /* 0x000fec0000002000 */
[----:B------:R-:W1:Y:S01]  /*39b0*/  LDCU UR6, c[0x0][0x38c] ;  /* 0x00007180ff0677ac */ /* 0x000e620008000800 */
[----:B------:R-:W-:Y:S01]  /*39c0*/  LOP3.LUT R3, R3, 0xffff, RZ, 0xc0, !PT ;  /* 0x0000ffff03037812 */ /* 0x000fe200078ec0ff */
[----:B--2---:R-:W-:Y:S01]  /*39d0*/  IMAD.MOV.U32 R9, RZ, RZ, 0x1 ;  /* 0x00000001ff097424 */ /* 0x004fe200078e00ff */
[----:B------:R-:W-:Y:S01]  /*39e0*/  LOP3.LUT R2, R2, 0xffff, RZ, 0xc0, !PT ;  /* 0x0000ffff02027812 */ /* 0x000fe200078ec0ff */
[----:B------:R-:W-:Y:S01]  /*39f0*/  IMAD.MOV.U32 R8, RZ, RZ, RZ ;  /* 0x000000ffff087224 */ /* 0x000fe200078e00ff */
[----:B------:R-:W-:Y:S01]  /*3a00*/  R2UR UR43, R3 ;  /* 0x00000000032b72ca */ /* 0x000fe200000e0000 */
[----:B------:R-:W-:Y:S01]  /*3a10*/  UMOV UR47, URZ ;  /* 0x000000ff002f7c82 */ /* 0x000fe20008000000 */
[----:B------:R-:W-:-:S02]  /*3a20*/  R2UR UR65, R2 ;  /* 0x00000000024172ca */ /* 0x000fc400000e0000 */
[----:B------:R-:W-:Y:S01]  /*3a30*/  CS2R R2, SRZ ;  /* 0x0000000000027805 */ /* 0x000fe2000001ff00 */
[----:B------:R-:W-:Y:S01]  /*3a40*/  UMOV UR38, URZ ;  /* 0x000000ff00267c82 */ /* 0x000fe20008000000 */
[----:B----4-:R-:W-:Y:S01]  /*3a50*/  ULEA UR41, UR4, UR41, 0x18 ;  /* 0x0000002904297291 */ /* 0x010fe2000f8ec0ff */
[----:B------:R-:W-:Y:S01]  /*3a60*/  UMOV UR37, URZ ;  /* 0x000000ff00257c82 */ /* 0x000fe20008000000 */
[----:B------:R-:W-:Y:S02]  /*3a70*/  UISETP.NE.AND UP3, UPT, UR68, URZ, UPT ;  /* 0x000000ff4400728c */ /* 0x000fe4000bf65270 */
[----:B------:R-:W-:Y:S02]  /*3a80*/  UIADD3 UR5, UPT, UPT, UR41, 0x8400, URZ ;  /* 0x0000840029057890 */ /* 0x000fe4000fffe0ff */
[----:B------:R-:W-:-:S03]  /*3a90*/  UIADD3 UR4, UPT, UPT, UR41, 0x18400, URZ ;  /* 0x0001840029047890 */ /* 0x000fc6000fffe0ff */
[----:B---3--:R-:W2:Y:S01]  /*3aa0*/  LDS R0, [UR41+0x140] ;  /* 0x00014029ff007984 */ /* 0x008ea20008000800 */
[----:B-1----:R-:W-:Y:S02]  /*3ab0*/  UIADD3 UR6, UPT, UPT, UR6, 0x7f, URZ ;  /* 0x0000007f06067890 */ /* 0x002fe4000fffe0ff */
[----:B------:R-:W-:Y:S02]  /*3ac0*/  USHF.R.U32.HI UR5, URZ, 0x4, UR5 ;  /* 0x00000004ff057899 */ /* 0x000fe40008011605 */
[----:B------:R-:W-:Y:S02]  /*3ad0*/  USHF.R.S32.HI UR64, URZ, 0x1f, UR6 ;  /* 0x0000001fff407899 */ /* 0x000fe40008011406 */
[----:B------:R-:W-:Y:S02]  /*3ae0*/  USHF.R.U32.HI UR4, URZ, 0x4, UR4 ;  /* 0x00000004ff047899 */ /* 0x000fe40008011604 */
[----:B------:R-:W-:Y:S02]  /*3af0*/  ULEA.HI UR64, UR64, UR6, URZ, 0x7 ;  /* 0x0000000640407291 */ /* 0x000fe4000f8f38ff */
[----:B------:R-:W-:-:S02]  /*3b00*/  ULOP3.LUT UR5, UR5, 0x3fff, URZ, 0xc0, !UPT ;  /* 0x00003fff05057892 */ /* 0x000fc4000f8ec0ff */
[----:B------:R-:W-:Y:S02]  /*3b10*/  USHF.R.S32.HI UR64, URZ, 0x7, UR64 ;  /* 0x00000007ff407899 */ /* 0x000fe40008011440 */
[----:B------:R-:W-:Y:S02]  /*3b20*/  ULOP3.LUT UR45, UR4, 0x3fff, URZ, 0xc0, !UPT ;  /* 0x00003fff042d7892 */ /* 0x000fe4000f8ec0ff */
[----:B------:R-:W-:Y:S01]  /*3b30*/  UISETP.LT.AND UP0, UPT, UR64, 0x1, UPT ;  /* 0x000000014000788c */ /* 0x000fe2000bf01270 */
[----:B------:R-:W-:Y:S01]  /*3b40*/  UMOV UR62, 0x0 ;  /* 0x00000000003e7882 */ /* 0x000fe20000000000 */
        /* <DEDUP_REMOVED lines=9> */
[----:B------:R-:W-:-:S02]  /*3be0*/  ULOP3.LUT UR44, UR5, 0x10000, URZ, 0xfc, !UPT ;  /* 0x00010000052c7892 */ /* 0x000fc4000f8efcff */
[----:B------:R-:W-:Y:S02]  /*3bf0*/  ULOP3.LUT UR45, UR45, 0x10000, URZ, 0xfc, !UPT ;  /* 0x000100002d2d7892 */ /* 0x000fe4000f8efcff */
[----:B------:R-:W-:Y:S01]  /*3c00*/  USEL UR66, UR64, 0x1, !UP0 ;  /* 0x0000000140427887 */ /* 0x000fe2000c000000 */
[----:B------:R-:W-:Y:S01]  /*3c10*/  UMOV UR52, 0x0 ;  /* 0x0000000000347882 */ /* 0x000fe20000000000 */
[----:B------:R-:W-:Y:S01]  /*3c20*/  UMOV UR53, 0x8400490 ;  /* 0x0840049000357882 */ /* 0x000fe20000000000 */
[----:B------:R-:W-:Y:S01]  /*3c30*/  UMOV UR50, 0x0 ;  /* 0x0000000000327882 */ /* 0x000fe20000000000 */
[----:B------:R-:W-:Y:S01]  /*3c40*/  UMOV UR51, 0x8400490 ;  /* 0x0840049000337882 */ /* 0x000fe20000000000 */
[----:B------:R-:W-:Y:S01]  /*3c50*/  UMOV UR48, 0x0 ;  /* 0x0000000000307882 */ /* 0x000fe20000000000 */
[----:B--2---:R-:W-:Y:S01]  /*3c60*/  R2UR UR67, R0 ;  /* 0x00000000004372ca */ /* 0x004fe200000e0000 */
[----:B------:R-:W-:-:S14]  /*3c70*/  UMOV UR49, 0x8400490 ;  /* 0x0840049000317882 */ /* 0x000fdc0000000000 */
.L_x_78:
[C---:B------:R-:W-:Y:S02]  /*3c80*/  LEA R0, R8.reuse, UR41, 0x3 ;  /* 0x0000002908007c11 */ /* 0x040fe4000f8e18ff */
[----:B------:R-:W-:Y:S02]  /*3c90*/  SHF.L.U32 R5, R3, 0x1f, RZ ;  /* 0x0000001f03057819 */ /* 0x000fe400000006ff */
[----:B------:R-:W-:Y:S02]  /*3ca0*/  LEA R4, R8, UR41, 0x4 ;  /* 0x0000002908047c11 */ /* 0x000fe4000f8e20ff */
[----:B------:R-:W1:Y:S02]  /*3cb0*/  SYNCS.PHASECHK.TRANS64.TRYWAIT P0, [R0+URZ+0x90], R5 ;  /* 0x00009005000075a7 */ /* 0x000e6400080011ff */
[----:B-1-3--:R-:W-:Y:S05]  /*3cc0*/  @!P0 BRA `(.L_x_71) ;  /* 0x0000006800bc8947 */ /* 0x00afea0003800000 */
.L_x_171:
[----:B-1----:R-:W1:Y:S01]  /*3cd0*/  LDS.128 R4, [R4+0x120] ;  /* 0x0001200004047984 */ /* 0x002e620000000c00 */
[----:B------:R-:W-:Y:S02]  /*3ce0*/  VIADD R0, R0, 0xa0 ;  /* 0x000000a000007836 */ /* 0x000fe40000000000 */
[----:B------:R-:W-:Y:S01]  /*3cf0*/  VIADD R8, R8, 0x1 ;  /* 0x0000000108087836 */ /* 0x000fe20000000000 */
[----:B------:R-:W-:Y:S01]  /*3d00*/  @!PT LDS RZ, [RZ] ;  /* 0x00000000fffff984 */ /* 0x000fe20000000800 */
[----:B------:R-:W-:Y:S01]  /*3d10*/  @!PT LDS RZ, [RZ] ;  /* 0x00000000fffff984 */ /* 0x000fe20000000800 */
[----:B------:R-:W-:Y:S01]  /*3d20*/  @!PT LDS RZ, [RZ] ;  /* 0x00000000fffff984 */ /* 0x000fe20000000800 */
[----:B------:R-:W-:Y:S01]  /*3d30*/  @!PT LDS RZ, [RZ] ;  /* 0x00000000fffff984 */ /* 0x000fe20000000800 */
[----:B------:R2:W-:Y:S06]  /*3d40*/  MEMBAR.ALL.CTA ;  /* 0x0000000000007992 */ /* 0x0005ec0000008000 */
[----:B--2---:R-:W2:Y:S01]  /*3d50*/  FENCE.VIEW.ASYNC.S ;  /* 0x00000000000073c6 */ /* 0x004ea20000000000 */
[----:B------:R-:W-:-:S04]  /*3d60*/  PRMT R0, RZ, 0x654, R0 ;  /* 0x00000654ff007816 */ /* 0x000fc80000000000 */
[----:B--2---:R2:W-:Y:S01]  /*3d70*/  SYNCS.ARRIVE.TRANS64.RED.A1T0 RZ, [R0+URZ], RZ ;  /* 0x000000ff00ff79a7 */ /* 0x0045e200081004ff */
[----:B-1----:R-:W-:Y:S01]  /*3d80*/  LOP3.LUT P1, RZ, R6, 0x1, RZ, 0xc0, !PT ;  /* 0x0000000106ff7812 */ /* 0x002fe2000782c0ff */
[----:B--2---:R-:W-:-:S12]  /*3d90*/  BRA.U UP3, `(.L_x_72) ;  /* 0x0000000503587547 */ /* 0x004fd8000b800000 */
[----:B------:R-:W1:Y:S01]  /*3da0*/  LDCU UR4, c[0x0][0x38c] ;  /* 0x00007180ff0477ac */ /* 0x000e620008000800 */
[----:B------:R-:W-:Y:S02]  /*3db0*/  PLOP3.LUT P2, PT, PT, PT, PT, 0x80, 0x8 ;  /* 0x000000000008781c */ /* 0x000fe40003f4f070 */
[----:B------:R-:W-:Y:S01]  /*3dc0*/  SHF.L.U32 R5, R9, 0x1f, RZ ;  /* 0x0000001f09057819 */ /* 0x000fe200000006ff */
[----:B------:R-:W-:Y:S02]  /*3dd0*/  ULEA UR46, UR47, UR41, 0x3 ;  /* 0x000000292f2e7291 */ /* 0x000fe4000f8e18ff */
[----:B------:R-:W-:Y:S02]  /*3de0*/  ULEA UR36, UR47, UR67, 0x7 ;  /* 0x000000432f247291 */ /* 0x000fe4000f8e38ff */
[----:B-1----:R-:W-:-:S06]  /*3df0*/  UISETP.GE.AND UP0, UPT, UR4, 0x1, UPT ;  /* 0x000000010400788c */ /* 0x002fcc000bf06270 */
[----:B------:R-:W-:-:S05]  /*3e00*/  PLOP3.LUT P0, PT, PT, PT, UP0, 0x80, 0x8 ;  /* 0x000000000008781c */ /* 0x000fca0003f0f008 */
[----:B------:R-:W-:-:S08]  /*3e10*/  @UP0 ULEA UR4, UR38, UR41, 0x3 ;  /* 0x0000002926040291 */ /* 0x000fd0000f8e18ff */
[----:B------:R-:W-:-:S04]  /*3e20*/  @P0 SHF.L.U32 R0, R2, 0x1f, RZ ;  /* 0x0000001f02000819 */ /* 0x000fc800000006ff */
[----:B------:R1:W2:Y:S01]  /*3e30*/  @P0 SYNCS.PHASECHK.TRANS64.TRYWAIT P2, [UR4], R0 ;  /* 0x00000000ff0005a7 */ /* 0x0002a20008041104 */
[----:B------:R-:W3:Y:S02]  /*3e40*/  SYNCS.PHASECHK.TRANS64.TRYWAIT P0, [UR46+0xd0], R5 ;  /* 0x0000d005ff0075a7 */ /* 0x000ee4000800112e */
[----:B-123--:R-:W-:Y:S05]  /*3e50*/  @!P0 BRA `(.L_x_73) ;  /* 0x00000068006c8947 */ /* 0x00efea0003800000 */
.L_x_173:
[----:B------:R-:W-:Y:S01]  /*3e60*/  UMOV UR42, UR37 ;  /* 0x00000025002a7c82 */ /* 0x000fe20008000000 */
[----:B------:R-:W-:Y:S05]  /*3e70*/  BRA.U !UP0, `(.L_x_74) ;  /* 0x0000000508107547 */ /* 0x000fea000b800000 */
[----:B------:R-:W-:Y:S02]  /*3e80*/  UIADD3 UR42, UPT, UPT, UR66, UR37, URZ ;  /* 0x00000025422a7290 */ /* 0x000fe4000fffe0ff */
[----:B------:R-:W-:Y:S01]  /*3e90*/  UPLOP3.LUT UP2, UPT, UPT, UPT, UPT, 0x40, 0x4 ;  /* 0x000000000004789c */ /* 0x000fe20003f4e870 */
[----:B------:R-:W-:Y:S01]  /*3ea0*/  UMOV UR39, UR64 ;  /* 0x0000004000277c82 */ /* 0x000fe20008000000 */
[----:B------:R-:W-:-:S09]  /*3eb0*/  UMOV UR5, UR38 ;  /* 0x0000002600057c82 */ /* 0x000fd20008000000 */
.L_x_77:
[----:B------:R-:W-:Y:S01]  /*3ec0*/  ULEA UR7, UR5, UR41, 0x3 ;  /* 0x0000002905077291 */ /* 0x000fe2000f8e18ff */
[----:B--23--:R-:W-:Y:S11]  /*3ed0*/  @P2 BRA `(.L_x_75) ;  /* 0x00000000000c2947 */ /* 0x00cff60003800000 */
[----:B-1----:R-:W-:Y:S04]  /*3ee0*/  SHF.L.U32 R5, R2, 0x1f, RZ ;  /* 0x0000001f02057819 */ /* 0x002fe800000006ff */
[----:B------:R-:W1:Y:S02]  /*3ef0*/  SYNCS.PHASECHK.TRANS64.TRYWAIT P0, [UR7], R5 ;  /* 0x00000005ff0075a7 */ /* 0x000e640008001107 */
[----:B-1----:R-:W-:Y:S05]  /*3f00*/  @!P0 BRA `(.L_x_76) ;  /* 0x0000006800588947 */ /* 0x002fea0003800000 */
.L_x_75:
[----:B------:R-:W-:Y:S01]  /*3f10*/  UISETP.NE.AND UP0, UPT, UR39, 0x1, UPT ;  /* 0x000000012700788c */ /* 0x000fe2000bf05270 */
[----:B------:R-:W-:Y:S01]  /*3f20*/  PLOP3.LUT P2, PT, PT, PT, PT, 0x80, 0x8 ;  /* 0x000000000008781c */ /* 0x000fe20003f4f070 */
[----:B------:R-:W-:Y:S02]  /*3f30*/  UIADD3 UR4, UPT, UPT, UR5, 0x1, URZ ;  /* 0x0000000105047890 */ /* 0x000fe4000fffe0ff */
[----:B------:R-:W-:Y:S02]  /*3f40*/  UIADD3 UR40, UPT, UPT, UR7, 0x20, URZ ;  /* 0x0000002007287890 */ /* 0x000fe4000fffe0ff */
[----:B------:R-:W-:Y:S01]  /*3f50*/  UISETP.NE.AND UP1, UPT, UR4, 0x4, UPT ;  /* 0x000000040400788c */ /* 0x000fe2000bf25270 */
[----:B------:R-:W-:Y:S01]  /*3f60*/  PLOP3.LUT P0, PT, PT, PT, UP0, 0x80, 0x8 ;  /* 0x000000000008781c */ /* 0x000fe20003f0f008 */
[----:B------:R-:W-:Y:S02]  /*3f70*/  UIADD3 UR37, UPT, UPT, UR37, 0x1, URZ ;  /* 0x0000000125257890 */ /* 0x000fe4000fffe0ff */
[----:B------:R-:W-:Y:S02]  /*3f80*/  USEL UR6, URZ, 0x1, UP1 ;  /* 0x00000001ff067887 */ /* 0x000fe40008800000 */
[----:B------:R-:W-:Y:S02]  /*3f90*/  USEL UR38, UR4, URZ, UP1 ;  /* 0x000000ff04267287 */ /* 0x000fe40008800000 */
[----:B------:R-:W-:Y:S02]  /*3fa0*/  UIADD3 UR39, UPT, UPT, UR39, -0x1, URZ ;  /* 0xffffffff27277890 */ /* 0x000fe4000fffe0ff */
[----:B------:R-:W-:Y:S01]  /*3fb0*/  @UP0 ULEA UR4, UR38, UR41, 0x3 ;  /* 0x0000002926040291 */ /* 0x000fe2000f8e18ff */
[----:B------:R-:W-:Y:S01]  /*3fc0*/  LOP3.LUT R2, R2, UR6, RZ, 0x3c, !PT ;  /* 0x0000000602027c12 */ /* 0x000fe2000f8e3cff */
[----:B------:R-:W-:Y:S02]  /*3fd0*/  ULEA UR6, UR5, UR45, 0xb ;  /* 0x0000002d05067291 */ /* 0x000fe4000f8e58ff */
[----:B------:R-:W-:Y:S01]  /*3fe0*/  UISETP.NE.AND UP0, UPT, UR37, UR42, UPT ;  /* 0x0000002a2500728c */ /* 0x000fe2000bf05270 */
[----:B-1----:R-:W-:Y:S01]  /*3ff0*/  @P0 SHF.L.U32 R0, R2, 0x1f, RZ ;  /* 0x0000001f02000819 */ /* 0x002fe200000006ff */
[----:B------:R-:W-:Y:S02]  /*4000*/  UIADD3 UR34, UPT, UPT, UR6, 0x2, URZ ;  /* 0x0000000206227890 */ /* 0x000fe4000fffe0ff */
[----:B------:R-:W-:Y:S01]  /*4010*/  UIADD3 UR30, UPT, UPT, UR6, 0x4, URZ ;  /* 0x00000004061e7890 */ /* 0x000fe2000fffe0ff */
[----:B------:R2:W3:Y:S01]  /*4020*/  @P0 SYNCS.PHASECHK.TRANS64.TRYWAIT P2, [UR4], R0 ;  /* 0x00000000ff0005a7 */ /* 0x0004e20008041104 */
[----:B------:R-:W-:Y:S02]  /*4030*/  ULEA UR4, UR5, UR44, 0xa ;  /* 0x0000002c05047291 */ /* 0x000fe4000f8e50ff */
[----:B------:R-:W-:Y:S02]  /*4040*/  UIADD3 UR26, UPT, UPT, UR6, 0x6, URZ ;  /* 0x00000006061a7890 */ /* 0x000fe4000fffe0ff */
        /* <DEDUP_REMOVED lines=10> */
[----:B------:R-:W-:Y:S01]  /*40f0*/  UIADD3 UR8, UPT, UPT, UR4, 0x206, URZ ;  /* 0x0000020604087890 */ /* 0x000fe2000fffe0ff */
[----:B------:R-:W-:Y:S01]  /*4100*/  UMOV UR7, 0x40004040 ;  /* 0x4000404000077882 */ /* 0x000fe20000000000 */
[----:B------:R-:W-:Y:S01]  /*4110*/  UMOV UR5, 0x40004040 ;  /* 0x4000404000057882 */ /* 0x000fe20000000000 */
[----:B------:R-:W-:Y:S01]  /*4120*/  UMOV UR35, 0x40004040 ;  /* 0x4000404000237882 */ /* 0x000fe20000000000 */
[----:B------:R1:W-:Y:S01]  /*4130*/  UTCHMMA.2CTA gdesc[UR4], gdesc[UR6], tmem[UR36], tmem[UR62], idesc[UR63], UP2 ;  /* 0x00ff3e06040075ea */ /* 0x0003e20009200024 */
[----:B------:R-:W-:Y:S01]  /*4140*/  UPLOP3.LUT UP2, UPT, UPT, UPT, UPT, 0x80, 0x8 ;  /* 0x000000000008789c */ /* 0x000fe20003f4f070 */
[----:B------:R-:W-:Y:S01]  /*4150*/  UMOV UR33, 0x40004040 ;  /* 0x4000404000217882 */ /* 0x000fe20000000000 */
[----:B------:R-:W-:Y:S01]  /*4160*/  UMOV UR31, 0x40004040 ;  /* 0x40004040001f7882 */ /* 0x000fe20000000000 */
[----:B------:R2:W-:Y:S01]  /*4170*/  UTCHMMA.2CTA gdesc[UR32], gdesc[UR34], tmem[UR36], tmem[UR60], idesc[UR61], UPT ;  /* 0x00ff3c22200075ea */ /* 0x0005e2000ba00024 */
        /* <DEDUP_REMOVED lines=14> */
[----:B------:R-:W-:Y:S01]  /*4260*/  UMOV UR9, 0x40004040 ;  /* 0x4000404000097882 */ /* 0x000fe20000000000 */
[----:B------:R2:W-:Y:S01]  /*4270*/  UTCHMMA.2CTA gdesc[UR12], gdesc[UR14], tmem[UR36], tmem[UR50], idesc[UR51], UPT ;  /* 0x00ff320e0c0075ea */ /* 0x0005e2000ba00024 */
[----:B------:R2:W-:Y:S01]  /*4280*/  UTCHMMA.2CTA gdesc[UR8], gdesc[UR10], tmem[UR36], tmem[UR48], idesc[UR49], UPT ;  /* 0x00ff300a080075ea */ /* 0x0005e2000ba00024 */
[----:B------:R2:W-:Y:S01]  /*4290*/  UTCBAR.2CTA.MULTICAST [UR40], URZ, UR43 ;  /* 0x000000ff280073e9 */ /* 0x0005e2000820082b */
[----:B-1----:R-:W-:Y:S01]  /*42a0*/  UMOV UR5, UR38 ;  /* 0x0000002600057c82 */ /* 0x002fe20008000000 */
[----:B------:R-:W-:Y:S05]  /*42b0*/  BRA.U UP0, `(.L_x_77) ;  /* 0xfffffffd00007547 */ /* 0x000fea000b83ffff */
.L_x_74:
[----:B------:R-:W-:Y:S01]  /*42c0*/  UIADD3 UR4, UPT, UPT, UR46, 0xb0, URZ ;  /* 0x000000b02e047890 */ /* 0x000fe2000fffe0ff */
[----:B------:R-:W-:-:S08]  /*42d0*/  UMOV UR37, UR42 ;  /* 0x0000002a00257c82 */ /* 0x000fd00008000000 */
[----:B------:R4:W-:Y:S01]  /*42e0*/  UTCBAR.2CTA.MULTICAST [UR4], URZ, UR65 ;  /* 0x000000ff040073e9 */ /* 0x0009e20008200841 */
[----:B------:R-:W-:Y:S02]  /*42f0*/  NOP ;  /* 0x0000000000007918 */ /* 0x000fe40000000000 */
.L_x_72:
[----:B----4-:R-:W-:Y:S01]  /*4300*/  UIADD3 UR4, UPT, UPT, UR47, 0x1, URZ ;  /* 0x000000012f047890 */ /* 0x010fe2000fffe0ff */
[----:B------:R-:W-:-:S03]  /*4310*/  ISETP.NE.AND P0, PT, R8, 0x2, PT ;  /* 0x000000020800780c */ /* 0x000fc60003f05270 */
[----:B------:R-:W-:Y:S01]  /*4320*/  UISETP.NE.AND UP0, UPT, UR4, 0x4, UPT ;  /* 0x000000040400788c */ /* 0x000fe2000bf05270 */
[----:B-12---:R-:W-:Y:S02]  /*4330*/  SEL R0, RZ, 0x1, P0 ;  /* 0x00000001ff007807 */ /* 0x006fe40000000000 */
[----:B------:R-:W-:Y:S01]  /*4340*/  SEL R8, R8, RZ, P0 ;  /* 0x000000ff08087207 */ /* 0x000fe20000000000 */
[----:B------:R-:W-:Y:S01]  /*4350*/  USEL UR5, URZ, 0x1, UP0 ;  /* 0x00000001ff057887 */ /* 0x000fe20008000000 */
[----:B------:R-:W-:Y:S01]  /*4360*/  LOP3.LUT R3, R3, R0, RZ, 0x3c, !PT ;  /* 0x0000000003037212 */ /* 0x000fe200078e3cff */
[----:B------:R-:W-:-:S04]  /*4370*/  USEL UR47, UR4, URZ, UP0 ;  /* 0x000000ff042f7287 */ /* 0x000fc80008000000 */
[----:B------:R-:W-:Y:S01]  /*4380*/  LOP3.LUT R9, R9, UR5, RZ, 0x3c, !PT ;  /* 0x0000000509097c12 */ /* 0x000fe2000f8e3cff */
[----:B------:R-:W-:Y:S07]  /*4390*/  @P1 BRA `(.L_x_78) ;  /* 0xfffffff800381947 */ /* 0x000fee000383ffff */
[----:B------:R-:W1:Y:S01]  /*43a0*/  S2UR UR8, SR_CgaCtaId ;  /* 0x00000000000879c3 */ /* 0x000e620000008800 */
[----:B------:R-:W-:Y:S01]  /*43b0*/  ELECT P0, URZ, PT ;  /* 0x0000000000ff782f */ /* 0x000fe20003800000 */
[----:B------:R-:W-:Y:S01]  /*43c0*/  HFMA2 R0, -RZ, RZ, 0, 5.9604644775390625e-08 ;  /* 0x00000001ff007431 */ /* 0x000fe200000001ff */
[----:B------:R-:W-:-:S05]  /*43d0*/  UMOV UR4, 0x40 ;  /* 0x0000004000047882 */ /* 0x000fca0000000000 */
[----:B------:R-:W-:Y:S01]  /*43e0*/  UVIRTCOUNT.DEALLOC.SMPOOL 0x80 ;  /* 0x000000800000784c */ /* 0x000fe20000000000 */
[----:B------:R-:W-:Y:S02]  /*43f0*/  UISETP.NE.AND UP1, UPT, UR68, URZ, UPT ;  /* 0x000000ff4400728c */ /* 0x000fe4000bf25270 */
[----:B-1----:R-:W-:-:S09]  /*4400*/  ULEA UR8, UR8, UR4, 0x18 ;  /* 0x0000000408087291 */ /* 0x002fd2000f8ec0ff */
[----:B------:R1:W-:Y:S01]  /*4410*/  @P0 STS.U8 [UR8+0x1c], R0 ;  /* 0x00001c00ff000988 */ /* 0x0003e20008000008 */
[----:B------:R-:W-:Y:S05]  /*4420*/  BRA.U UP1, `(.L_x_79) ;  /* 0x0000000101a07547 */ /* 0x000fea000b800000 */
[----:B------:R-:W-:Y:S01]  /*4430*/  UIADD3 UR7, UPT, UPT, UR41, 0xd0, URZ ;  /* 0x000000d029077890 */ /* 0x000fe2000fffe0ff */
[----:B------:R-:W-:-:S03]  /*4440*/  SHF.L.U32 R3, R9, 0x1f, RZ ;  /* 0x0000001f09037819 */ /* 0x000fc600000006ff */
[----:B------:R-:W-:-:S09]  /*4450*/  ULEA UR4, UR47, UR7, 0x3 ;  /* 0x000000072f047291 */ /* 0x000fd2000f8e18ff */
[----:B------:R-:W2:Y:S02]  /*4460*/  SYNCS.PHASECHK.TRANS64.TRYWAIT P0, [UR4], R3 ;  /* 0x00000003ff0075a7 */ /* 0x000ea40008001104 */
[----:B--2---:R-:W-:Y:S05]  /*4470*/  @!P0 BRA `(.L_x_80) ;  /* 0x0000006400148947 */ /* 0x004fea0003800000 */
.L_x_176:
        /* <DEDUP_REMOVED lines=9> */
.L_x_178:
        /* <DEDUP_REMOVED lines=9> */
.L_x_180:
[----:B------:R-:W-:-:S04]  /*45a0*/  UIADD3 UR4, UPT, UPT, UR4, 0x1, URZ ;  /* 0x0000000104047890 */ /* 0x000fc8000fffe0ff */
[----:B------:R-:W-:-:S04]  /*45b0*/  UISETP.NE.AND UP0, UPT, UR4, 0x4, UPT ;  /* 0x000000040400788c */ /* 0x000fc8000bf05270 */
[----:B------:R-:W-:Y:S02]  /*45c0*/  USEL UR5, URZ, 0x1, UP0 ;  /* 0x00000001ff057887 */ /* 0x000fe40008000000 */
[----:B------:R-:W-:-:S04]  /*45d0*/  USEL UR4, UR4, URZ, UP0 ;  /* 0x000000ff04047287 */ /* 0x000fc80008000000 */
[----:B------:R-:W-:Y:S01]  /*45e0*/  ULEA UR4, UR4, UR7, 0x3 ;  /* 0x0000000704047291 */ /* 0x000fe2000f8e18ff */
[----:B-1----:R-:W-:-:S04]  /*45f0*/  LOP3.LUT R3, R2, UR5, RZ, 0x3c, !PT ;  /* 0x0000000502037c12 */ /* 0x002fc8000f8e3cff */
[----:B------:R-:W-:Y:S01]  /*4600*/  SHF.L.U32 R3, R3, 0x1f, RZ ;  /* 0x0000001f03037819 */ /* 0x000fe200000006ff */
[----:B------:R-:W-:-:S04]  /*4610*/  IMAD.U32 R0, RZ, RZ, UR4 ;  /* 0x00000004ff007e24 */ /* 0x000fc8000f8e00ff */
[----:B------:R1:W2:Y:S03]  /*4620*/  SYNCS.PHASECHK.TRANS64.TRYWAIT P0, [R0+URZ], R3 ;  /* 0x00000003000075a7 */ /* 0x0002a600080011ff */
[----:B--2---:R-:W-:Y:S05]  /*4630*/  @!P0 NANOSLEEP.SYNCS 0x989680 ;  /* 0x009896800000895d */ /* 0x004fea0003900000 */
[----:B------:R-:W2:Y:S02]  /*4640*/  @!P0 SYNCS.PHASECHK.TRANS64 P0, [R0+URZ], R3 ;  /* 0x00000003000085a7 */ /* 0x000ea400080010ff */
[----:B--2---:R-:W-:Y:S05]  /*4650*/  @P0 BRA `(.L_x_83) ;  /* 0x0000000000200947 */ /* 0x004fea0003800000 */
.L_x_84:
[----:B--2---:R2:W4:Y:S02]  /*4660*/  SYNCS.PHASECHK.TRANS64.TRYWAIT P0, [R0+URZ], R3 ;  /* 0x00000003000075a7 */ /* 0x00452400080011ff */
[----:B----4-:R-:W-:Y:S05]  /*4670*/  @!P0 NANOSLEEP.SYNCS 0x989680 ;  /* 0x009896800000895d */ /* 0x010fea0003900000 */
[----:B------:R-:W4:Y:S02]  /*4680*/  @!P0 SYNCS.PHASECHK.TRANS64 P0, [R0+URZ], R3 ;  /* 0x00000003000085a7 */ /* 0x000f2400080010ff */
[----:B----4-:R-:W-:Y:S05]  /*4690*/  @!P0 BRA `(.L_x_84) ;  /* 0xfffffffc00f08947 */ /* 0x010fea000383ffff */
[----:B------:R-:W-:Y:S05]  /*46a0*/  BRA `(.L_x_83) ;  /* 0x00000000000c7947 */ /* 0x000fea0003800000 */
.L_x_79:
[----:B------:R-:W-:-:S04]  /*46b0*/  UIADD3 UR4, UPT, UPT, UR41, 0x110, URZ ;  /* 0x0000011029047890 */ /* 0x000fc8000fffe0ff */
[----:B------:R-:W-:-:S09]  /*46c0*/  UPRMT UR4, UR69, 0x654, UR4 ;  /* 0x0000065445047896 */ /* 0x000fd20008000004 */
[----:B------:R-:W-:Y:S03]  /*46d0*/  SYNCS.ARRIVE.TRANS64.RED.A1T0 RZ, [UR4], RZ ;  /* 0x000000ffffff79a7 */ /* 0x000fe60008100404 */
.L_x_83:
[----:B-12---:R-:W-:Y:S01]  /*46e0*/  SHF.L.U32 R3, RZ, 0x1f, RZ ;  /* 0x0000001fff037819 */ /* 0x006fe200000006ff */
[----:B------:R-:W-:Y:S01]  /*46f0*/  UIADD3 UR4, UPT, UPT, UR41, 0x110, URZ ;  /* 0x0000011029047890 */ /* 0x000fe2000fffe0ff */
[----:B------:R-:W-:Y:S02]  /*4700*/  PLOP3.LUT P0, PT, PT, PT, UP1, 0x80, 0x8 ;  /* 0x000000000008781c */ /* 0x000fe40003f0f018 */
[----:B------:R-:W1:Y:S02]  /*4710*/  SYNCS.PHASECHK.TRANS64.TRYWAIT P1, [UR41+0x110], R3 ;  /* 0x00011003ff0075a7 */ /* 0x000e640008021129 */
[----:B-1----:R-:W-:Y:S09]  /*4720*/  @!P1 BRA `(.L_x_85) ;  /* 0x0000006000b09947 */ /* 0x002ff20003800000 */
.L_x_182:
[----:B------:R-:W-:Y:S01]  /*4730*/  @!UP1 UPRMT UR4, UR69, 0x654, UR4 ;  /* 0x0000065445049896 */ /* 0x000fe20008000004 */
[----:B------:R-:W-:Y:S01]  /*4740*/  UMOV UR5, 0xffff ;  /* 0x0000ffff00057882 */ /* 0x000fe20000000000 */
[----:B------:R-:W-:-:S07]  /*4750*/  UMOV UR6, 0x1 ;  /* 0x0000000100067882 */ /* 0x000fce0000000000 */
[----:B------:R-:W-:Y:S01]  /*4760*/  @!P0 SYNCS.ARRIVE.TRANS64.RED.A1T0 RZ, [UR4], RZ ;  /* 0x000000ffffff89a7 */ /* 0x000fe20008100404 */
[----:B------:R-:W-:Y:S01]  /*4770*/  NOP ;  /* 0x0000000000007918 */ /* 0x000fe20000000000 */
[----:B-1----:R-:W1:Y:S01]  /*4780*/  LDS R0, [UR8+0x14] ;  /* 0x00001408ff007984 */ /* 0x002e620008000800 */
[----:B------:R-:W-:-:S04]  /*4790*/  ULOP3.LUT UR4, UR67, 0xffff, URZ, 0xc0, !UPT ;  /* 0x0000ffff43047892 */ /* 0x000fc8000f8ec0ff */
[----:B------:R-:W-:-:S04]  /*47a0*/  USHF.R.U32.HI UR4, URZ, 0x5, UR4 ;  /* 0x00000005ff047899 */ /* 0x000fc80008011604 */
[----:B------:R-:W-:Y:S02]  /*47b0*/  USHF.L.U32 UR5, UR5, UR4, URZ ;  /* 0x0000000405057299 */ /* 0x000fe400080006ff */
[----:B------:R-:W-:-:S04]  /*47c0*/  USHF.L.U32 UR4, UR6, UR4, URZ ;  /* 0x0000000406047299 */ /* 0x000fc800080006ff */
[----:B-1----:R-:W-:-:S04]  /*47d0*/  LOP3.LUT R0, R0, UR5, RZ, 0xc0, !PT ;  /* 0x0000000500007c12 */ /* 0x002fc8000f8ec0ff */
[----:B------:R-:W-:-:S13]  /*47e0*/  ISETP.NE.AND P0, PT, R0, UR5, PT ;  /* 0x0000000500007c0c */ /* 0x000fda000bf05270 */
[----:B------:R-:W-:Y:S05]  /*47f0*/  @P0 BRA `(.L_x_86) ;  /* 0x0000000000580947 */ /* 0x000fea0003800000 */
[----:B------:R-:W1:Y:S02]  /*4800*/  LDS R0, [UR8+0x18] ;  /* 0x00001808ff007984 */ /* 0x000e640008000800 */
[----:B-1----:R-:W-:-:S04]  /*4810*/  LOP3.LUT R0, R0, UR4, RZ, 0xc0, !PT ;  /* 0x0000000400007c12 */ /* 0x002fc8000f8ec0ff */
[----:B------:R-:W-:-:S13]  /*4820*/  ISETP.NE.AND P0, PT, R0, UR4, PT ;  /* 0x0000000400007c0c */ /* 0x000fda000bf05270 */
[----:B------:R-:W-:Y:S05]  /*4830*/  @P0 BRA `(.L_x_87) ;  /* 0x00000000003c0947 */ /* 0x000fea0003800000 */
[----:B------:R-:W1:Y:S01]  /*4840*/  S2R R2, SR_LANEID ;  /* 0x0000000000027919 */ /* 0x000e620000000000 */
[----:B------:R-:W-:Y:S01]  /*4850*/  ULOP3.LUT UR5, URZ, UR5, URZ, 0x33, !UPT ;  /* 0x00000005ff057292 */ /* 0x000fe2000f8e33ff */
[----:B------:R-:W-:Y:S01]  /*4860*/  LOP3.LUT R4, RZ, UR4, RZ, 0x33, !PT ;  /* 0x00000004ff047c12 */ /* 0x000fe2000f8e33ff */
[----:B------:R-:W-:Y:S02]  /*4870*/  VOTEU.ANY UR4, UPT, PT ;  /* 0x0000000000047886 */ /* 0x000fe400038e0100 */
[----:B------:R-:W-:Y:S01]  /*4880*/  UFLO.U32 UR4, UR4 ;  /* 0x00000004000472bd */ /* 0x000fe200080e0000 */
[----:B------:R-:W2:Y:S01]  /*4890*/  REDUX UR6, R4 ;  /* 0x00000000040673c4 */ /* 0x000ea20000000000 */
[----:B------:R-:W-:-:S06]  /*48a0*/  IMAD.U32 R0, RZ, RZ, UR5 ;  /* 0x00000005ff007e24 */ /* 0x000fcc000f8e00ff */
[----:B------:R4:W-:Y:S01]  /*48b0*/  UTCATOMSWS.AND URZ, UR5 ;  /* 0x0000000500ff79e3 */ /* 0x0009e20008000000 */
[----:B------:R-:W3:Y:S01]  /*48c0*/  REDUX UR7, R0 ;  /* 0x00000000000773c4 */ /* 0x000ee20000000000 */
[----:B-1----:R-:W-:Y:S01]  /*48d0*/  ISETP.EQ.U32.AND P0, PT, R2, UR4, PT ;  /* 0x0000000402007c0c */ /* 0x002fe2000bf02070 */
[----:B--2---:R-:W-:Y:S01]  /*48e0*/  IMAD.U32 R2, RZ, RZ, UR6 ;  /* 0x00000006ff027e24 */ /* 0x004fe2000f8e00ff */
[----:B---3--:R-:W-:-:S11]  /*48f0*/  MOV R3, UR7 ;  /* 0x0000000700037c02 */ /* 0x008fd60008000f00 */
[----:B------:R4:W-:Y:S04]  /*4900*/  @P0 ATOMS.AND RZ, [UR8+0x14], R3 ;  /* 0x00001403ffff098c */ /* 0x0009e8000a800008 */
[----:B------:R4:W-:Y:S01]  /*4910*/  @P0 ATOMS.AND RZ, [UR8+0x18], R2 ;  /* 0x00001802ffff098c */ /* 0x0009e2000a800008 */
[----:B------:R-:W-:Y:S05]  /*4920*/  BRA `(.L_x_88) ;  /* 0x0000000000147947 */ /* 0x000fea0003800000 */
.L_x_87:
[----:B------:R-:W-:Y:S02]  /*4930*/  MOV R2, 0x4950 ;  /* 0x0000495000027802 */ /* 0x000fe40000000f00 */
[----:B---3-5:R-:W-:Y:S05]  /*4940*/  CALL.REL.NOINC `($__internal_0_$__cuda_sm10x_tcgen05_guardrail_trap_col_being_dealloced_not_returned_by_alloc) ;  /* 0x0000006400907944 */ /* 0x028fea0003c00000 */
[----:B------:R-:W-:Y:S05]  /*4950*/  BRA `(.L_x_88) ;  /* 0x0000000000087947 */ /* 0x000fea0003800000 */
.L_x_86:
[----:B------:R-:W-:Y:S02]  /*4960*/  MOV R2, 0x4980 ;  /* 0x0000498000027802 */ /* 0x000fe40000000f00 */
[----:B---3-5:R-:W-:Y:S05]  /*4970*/  CALL.REL.NOINC `($__internal_2_$__cuda_sm10x_tcgen05_guardrail_trap_unallocated_columns_being_dealloced) ;  /* 0x00000064009c7944 */ /* 0x028fea0003c00000 */
.L_x_88:
[----:B------:R-:W-:Y:S01]  /*4980*/  NOP ;  /* 0x0000000000007918 */ /* 0x000fe20000000000 */
[----:B----4-:R-:W-:Y:S05]  /*4990*/  EXIT ;  /* 0x000000000000794d */ /* 0x010fea0003800000 */
.L_x_59:
[----:B------:R-:W-:-:S09]  /*49a0*/  UISETP.NE.OR UP0, UPT, UR22, 0x3, !UP5 ;  /* 0x000000031600788c */ /* 0x000fd2000ef05670 */
[----:B------:R-:W-:Y:S05]  /*49b0*/  BRA.U UP0, `(.L_x_89) ;  /* 0x0000001100b87547 */ /* 0x000fea000b800000 */
[----:B------:R-:W2:Y:S01]  /*49c0*/  LDCU UR31, c[0x0][0x370] ;  /* 0x00006e00ff1f77ac */ /* 0x000ea20008000800 */
[----:B------:R-:W3:Y:S01]  /*49d0*/  LDC.64 R16, c[0x0][0x348] ;  /* 0x0000d200ff107b82 */ /* 0x000ee20000000a00 */
[----:B------:R-:W-:Y:S02]  /*49e0*/  HFMA2 R13, -RZ, RZ, 0, 0 ;  /* 0x00000000ff0d7431 */ /* 0x000fe400000001ff */
[----:B------:R-:W-:Y:S01]  /*49f0*/  IMAD.MOV.U32 R15, RZ, RZ, 0x1 ;  /* 0x00000001ff0f7424 */ /* 0x000fe200078e00ff */
[----:B------:R-:W2:Y:S01]  /*4a00*/  LDCU.128 UR48, c[0x0][0xb10] ;  /* 0x00016200ff3077ac */ /* 0x000ea20008000c00 */
[----:B------:R-:W-:Y:S01]  /*4a10*/  IMAD.MOV.U32 R14, RZ, RZ, RZ ;  /* 0x000000ffff0e7224 */ /* 0x000fe200078e00ff */
[----:B------:R-:W-:Y:S01]  /*4a20*/  MOV R7, 0x2000 ;  /* 0x0000200000077802 */ /* 0x000fe20000000f00 */
[----:B------:R-:W4:Y:S01]  /*4a30*/  LDCU UR30, c[0x0][0x374] ;  /* 0x00006e80ff1e77ac */ /* 0x000f220008000800 */
[----:B------:R-:W1:Y:S01]  /*4a40*/  LDC.64 R2, c[0x0][0x888] ;  /* 0x00022200ff027b82 */ /* 0x000e620000000a00 */
[----:B------:R-:W4:Y:S01]  /*4a50*/  LDCU UR15, c[0x0][0xb0c] ;  /* 0x00016180ff0f77ac */ /* 0x000f220008000800 */
[----:B------:R-:W3:Y:S06]  /*4a60*/  LDCU UR46, c[0x0][0xb20] ;  /* 0x00016400ff2e77ac */ /* 0x000eec0008000800 */
[----:B------:R-:W1:Y:S01]  /*4a70*/  LDC.64 R4, c[0x0][0x890] ;  /* 0x00022400ff047b82 */ /* 0x000e620000000a00 */
[----:B------:R-:W3:Y:S01]  /*4a80*/  LDCU UR4, c[0x0][0xb30] ;  /* 0x00016600ff0477ac */ /* 0x000ee20008000800 */
[----:B------:R-:W-:Y:S01]  /*4a90*/  UMOV UR21, 0x400 ;  /* 0x0000040000157882 */ /* 0x000fe20000000000 */
[----:B--2---:R-:W-:-:S02]  /*4aa0*/  UIMAD.WIDE.U32 UR6, UR31, UR48, URZ ;  /* 0x000000301f0672a5 */ /* 0x004fc4000f8e00ff */
[----:B----4-:R-:W-:Y:S02]  /*4ab0*/  UIMAD.WIDE.U32 UR8, UR30, UR51, URZ ;  /* 0x000000331e0872a5 */ /* 0x010fe4000f8e00ff */
[----:B------:R-:W-:Y:S02]  /*4ac0*/  ULEA UR21, UR52, UR21, 0x18 ;  /* 0x0000001534157291 */ /* 0x000fe4000f8ec0ff */
[----:B------:R-:W-:Y:S02]  /*4ad0*/  UPLOP3.LUT UP2, UPT, UPT, UPT, UPT, 0x40, 0x4 ;  /* 0x000000000004789c */ /* 0x000fe40003f4e870 */
[----:B------:R-:W-:Y:S01]  /*4ae0*/  UIADD3 UR37, UPT, UPT, UR21, 0x58, URZ ;  /* 0x0000005815257890 */ /* 0x000fe2000fffe0ff */
[----:B------:R-:W-:Y:S01]  /*4af0*/  UMOV UR6, UR7 ;  /* 0x0000000700067c82 */ /* 0x000fe20008000000 */
[----:B------:R-:W-:Y:S01]  /*4b00*/  UMOV UR38, UR9 ;  /* 0x0000000900267c82 */ /* 0x000fe20008000000 */
[----:B------:R-:W-:Y:S02]  /*4b10*/  UISETP.GE.AND UP0, UPT, UR45, 0x1, UPT ;  /* 0x000000012d00788c */ /* 0x000fe4000bf06270 */
[----:B------:R-:W-:Y:S01]  /*4b20*/  UISETP.NE.AND UP4, UPT, UR45, 0x1, UPT ;  /* 0x000000012d00788c */ /* 0x000fe2000bf85270 */
[----:B------:R-:W2:Y:S01]  /*4b30*/  LDCU.64 UR22, c[0x0][0xb28] ;  /* 0x00016500ff1677ac */ /* 0x000ea20008000a00 */
[----:B------:R-:W-:-:S02]  /*4b40*/  UISETP.NE.AND UP6, UPT, UR15, 0x1, UPT ;  /* 0x000000010f00788c */ /* 0x000fc4000bfc5270 */
[----:B------:R-:W-:Y:S02]  /*4b50*/  UISETP.NE.AND UP5, UPT, UR50, 0x1, UPT ;  /* 0x000000013200788c */ /* 0x000fe4000bfa5270 */
[----:B------:R-:W-:Y:S02]  /*4b60*/  UIADD3 UR41, UPT, UPT, UR21, 0x40, URZ ;  /* 0x0000004015297890 */ /* 0x000fe4000fffe0ff */
[----:B------:R-:W-:Y:S02]  /*4b70*/  UIADD3 UR33, UPT, UPT, UR21, 0x48, URZ ;  /* 0x0000004815217890 */ /* 0x000fe4000fffe0ff */
[----:B------:R-:W-:Y:S02]  /*4b80*/  UIADD3 UR25, UPT, UPT, UR21, 0x50, URZ ;  /* 0x0000005015197890 */ /* 0x000fe4000fffe0ff */
[----:B------:R-:W-:Y:S02]  /*4b90*/  UPRMT UR37, UR52, 0x654, UR37 ;  /* 0x0000065434257896 */ /* 0x000fe40008000025 */
[----:B------:R-:W-:-:S02]  /*4ba0*/  USHF.R.U32.HI UR39, URZ, UR49, UR6 ;  /* 0x00000031ff277299 */ /* 0x000fc40008011606 */
[----:B---3--:R-:W-:Y:S02]  /*4bb0*/  USHF.R.U32.HI UR38, URZ, UR46, UR38 ;  /* 0x0000002eff267299 */ /* 0x008fe40008011626 */
[----:B------:R-:W-:-:S11]  /*4bc0*/  UISETP.NE.AND UP3, UPT, UR4, 0x1, UPT ;  /* 0x000000010400788c */ /* 0x000fd6000bf65270 */
.L_x_100:
[C---:B------:R-:W-:Y:S02]  /*4bd0*/  LEA R12, R14.reuse, UR21, 0x3 ;  /* 0x000000150e0c7c11 */ /* 0x040fe4000f8e18ff */
[----:B------:R-:W-:Y:S02]  /*4be0*/  SHF.L.U32 R9, R13, 0x1f, RZ ;  /* 0x0000001f0d097819 */ /* 0x000fe400000006ff */
[----:B------:R-:W-:Y:S02]  /*4bf0*/  LEA R10, R14, UR21, 0x4 ;  /* 0x000000150e0a7c11 */ /* 0x000fe4000f8e20ff */
[----:B---3--:R-:W3:Y:S02]  /*4c00*/  SYNCS.PHASECHK.TRANS64.TRYWAIT P0, [R12+URZ+0x90], R9 ;  /* 0x000090090c0075a7 */ /* 0x008ee400080011ff */
[----:B---3--:R-:W-:Y:S05]  /*4c10*/  @!P0 BRA `(.L_x_90) ;  /* 0x0000005c008c8947 */ /* 0x008fea0003800000 */
.L_x_183:
[----:B---3--:R-:W3:Y:S01]  /*4c20*/  LDS.128 R8, [R10+0x120] ;  /* 0x000120000a087984 */ /* 0x008ee20000000c00 */
[----:B------:R-:W-:Y:S01]  /*4c30*/  UISETP.GE.AND UP0, UPT, UR45, 0x1, UPT ;  /* 0x000000012d00788c */ /* 0x000fe2000bf06270 */
[----:B------:R-:W-:Y:S01]  /*4c40*/  @!PT LDS RZ, [RZ] ;  /* 0x00000000fffff984 */ /* 0x000fe20000000800 */
[----:B------:R-:W-:Y:S01]  /*4c50*/  @!PT LDS RZ, [RZ] ;  /* 0x00000000fffff984 */ /* 0x000fe20000000800 */
[----:B------:R-:W-:Y:S01]  /*4c60*/  @!PT LDS RZ, [RZ] ;  /* 0x00000000fffff984 */ /* 0x000fe20000000800 */
[----:B------:R-:W-:Y:S01]  /*4c70*/  @!PT LDS RZ, [RZ] ;  /* 0x00000000fffff984 */ /* 0x000fe20000000800 */
[----:B------:R4:W-:Y:S06]  /*4c80*/  MEMBAR.ALL.CTA ;  /* 0x0000000000007992 */ /* 0x0009ec0000008000 */
[----:B----4-:R-:W4:Y:S01]  /*4c90*/  FENCE.VIEW.ASYNC.S ;  /* 0x00000000000073c6 */ /* 0x010f220000000000 */
[----:B---3--:R-:W-:Y:S11]  /*4ca0*/  LOP3.LUT P0, RZ, R10, 0x1, RZ, 0xc0, !PT ;  /* 0x000000010aff7812 */ /* 0x008ff6000780c0ff */
[----:B------:R-:W-:Y:S02]  /*4cb0*/  @!UPT UIADD3 URZ, UPT, UPT, URZ, URZ, URZ ;  /* 0x000000fffffff290 */ /* 0x000fe4000fffe0ff */
[----:B----4-:R-:W-:Y:S01]  /*4cc0*/  VOTEU.ANY UP1, P0 ;  /* 0x0000000000ff7886 */ /* 0x010fe20000020100 */
[----:B------:R-:W-:Y:S11]  /*4cd0*/  PLOP3.LUT P0, PT, PT, PT, UP1, 0x80, 0x8 ;  /* 0x000000000008781c */ /* 0x000ff60003f0f018 */
[----:B------:R-:W-:Y:S02]  /*4ce0*/  @!UPT UIADD3 URZ, UPT, UPT, URZ, URZ, URZ ;  /* 0x000000fffffff290 */ /* 0x000fe4000fffe0ff */
[----:B------:R-:W-:Y:S02]  /*4cf0*/  @P0 SHF.R.U32.HI R0, RZ, 0x10, R9 ;  /* 0x00000010ff000819 */ /* 0x000fe40000011609 */
[----:B------:R-:W-:Y:S02]  /*4d00*/  @P0 MOV R6, R8 ;  /* 0x0000000800060202 */ /* 0x000fe40000000f00 */
[----:B------:R-:W-:Y:S01]  /*4d10*/  @P0 R2UR UR4, R0 ;  /* 0x00000000000402ca */ /* 0x000fe200000e0000 */
[----:B------:R-:W-:Y:S01]  /*4d20*/  VIADD R0, R12, 0xa0 ;  /* 0x000000a00c007836 */ /* 0x000fe20000000000 */
[----:B------:R-:W-:Y:S02]  /*4d30*/  @P0 LOP3.LUT R8, R9, 0xffff, RZ, 0xc0, !PT ;  /* 0x0000ffff09080812 */ /* 0x000fe400078ec0ff */
[----:B------:R-:W-:Y:S02]  /*4d40*/  @P0 R2UR UR6, R6 ;  /* 0x00000000060602ca */ /* 0x000fe400000e0000 */
[----:B------:R-:W-:Y:S02]  /*4d50*/  PRMT R0, RZ, 0x654, R0 ;  /* 0x00000654ff007816 */ /* 0x000fe40000000000 */
[----:B------:R-:W-:Y:S02]  /*4d60*/  @P0 R2UR UR5, R8 ;  /* 0x00000000080502ca */ /* 0x000fe400000e0000 */
[----:B------:R3:W-:Y:S03]  /*4d70*/  SYNCS.ARRIVE.TRANS64.RED.A1T0 RZ, [R0+URZ], RZ ;  /* 0x000000ff00ff79a7 */ /* 0x0007e600081004ff */
[----:B------:R-:W-:Y:S04]  /*4d80*/  @UP1 UMOV UR29, UR4 ;  /* 0x00000004001d1c82 */ /* 0x000fe80008000000 */
[----:B------:R-:W-:Y:S04]  /*4d90*/  @UP1 UMOV UR14, UR6 ;  /* 0x00000006000e1c82 */ /* 0x000fe80008000000 */
[----:B------:R-:W-:Y:S01]  /*4da0*/  @UP1 UMOV UR13, UR5 ;  /* 0x00000005000d1c82 */ /* 0x000fe20008000000 */
[----:B------:R-:W-:Y:S05]  /*4db0*/  BRA.U !UP0, `(.L_x_91) ;  /* 0x0000000108a47547 */ /* 0x000fea000b800000 */
[----:B------:R-:W-:Y:S02]  /*4dc0*/  UIMAD.WIDE.U32 UR16, UR13, UR51, URZ ;  /* 0x000000330d1072a5 */ /* 0x000fe4000f8e00ff */
[----:B------:R-:W-:Y:S02]  /*4dd0*/  UIMAD.WIDE.U32 UR18, UR14, UR48, URZ ;  /* 0x000000300e1272a5 */ /* 0x000fe4000f8e00ff */
[----:B------:R-:W-:Y:S02]  /*4de0*/  USEL UR4, UR30, UR38, !UP5 ;  /* 0x000000261e047287 */ /* 0x000fe4000e800000 */
[----:B------:R-:W-:Y:S02]  /*4df0*/  USEL UR7, UR31, UR39, !UP6 ;  /* 0x000000271f077287 */ /* 0x000fe4000f000000 */
[----:B--2---:R-:W-:Y:S02]  /*4e00*/  UIMAD.WIDE.U32 UR8, UR4, UR22, URZ ;  /* 0x00000016040872a5 */ /* 0x004fe4000f8e00ff */
[----:B------:R-:W-:Y:S01]  /*4e10*/  UIMAD.WIDE.U32 UR10, UR7, UR22, URZ ;  /* 0x00000016070a72a5 */ /* 0x000fe2000f8e00ff */
[----:B------:R-:W-:Y:S02]  /*4e20*/  UMOV UR5, UR17 ;  /* 0x0000001100057c82 */ /* 0x000fe40008000000 */
[----:B------:R-:W-:Y:S03]  /*4e30*/  USHF.R.U32.HI UR6, URZ, UR46, UR5 ;  /* 0x0000002eff067299 */ /* 0x000fe60008011605 */
[----:B------:R-:W-:Y:S01]  /*4e40*/  UMOV UR5, UR19 ;  /* 0x0000001300057c82 */ /* 0x000fe20008000000 */
[----:B------:R-:W-:Y:S02]  /*4e50*/  USEL UR6, UR13, UR6, !UP5 ;  /* 0x000000060d067287 */ /* 0x000fe4000e800000 */
[----:B------:R-:W-:Y:S03]  /*4e60*/  USHF.R.U32.HI UR12, URZ, UR49, UR5 ;  /* 0x00000031ff0c7299 */ /* 0x000fe60008011605 */
[----:B------:R-:W-:Y:S02]  /*4e70*/  UMOV UR5, UR9 ;  /* 0x0000000900057c82 */ /* 0x000fe40008000000 */
[----:B------:R-:W-:Y:S03]  /*4e80*/  @UP4 USHF.R.U32.HI UR4, URZ, UR23, UR5 ;  /* 0x00000017ff044299 */ /* 0x000fe60008011605 */
[----:B------:R-:W-:Y:S01]  /*4e90*/  UMOV UR5, UR11 ;  /* 0x0000000b00057c82 */ /* 0x000fe20008000000 */
[----:B------:R-:W-:Y:S02]  /*4ea0*/  UIMAD UR4, UR45, UR4, URZ ;  /* 0x000000042d0472a4 */ /* 0x000fe4000f8e02ff */
[----:B------:R-:W-:Y:S02]  /*4eb0*/  @UP4 USHF.R.U32.HI UR7, URZ, UR23, UR5 ;  /* 0x00000017ff074299 */ /* 0x000fe40008011605 */
[----:B------:R-:W-:Y:S02]  /*4ec0*/  UIMAD.WIDE.U32 UR10, UR6, UR22, URZ ;  /* 0x00000016060a72a5 */ /* 0x000fe4000f8e00ff */
[----:B------:R-:W-:Y:S02]  /*4ed0*/  USEL UR5, UR14, UR12, !UP6 ;  /* 0x0000000c0e057287 */ /* 0x000fe4000f000000 */
[----:B------:R-:W-:Y:S02]  /*4ee0*/  UIMAD UR8, UR45, UR7, URZ ;  /* 0x000000072d0872a4 */ /* 0x000fe4000f8e02ff */
[----:B------:R-:W-:Y:S03]  /*4ef0*/  UISETP.GE.AND UP0, UPT, UR6, UR4, UPT ;  /* 0x000000040600728c */ /* 0x000fe6000bf06270 */
[----:B------:R-:W-:Y:S01]  /*4f00*/  UMOV UR4, UR11 ;  /* 0x0000000b00047c82 */ /* 0x000fe20008000000 */
[----:B------:R-:W-:Y:S02]  /*4f10*/  UISETP.GE.OR UP0, UPT, UR5, UR8, UP0 ;  /* 0x000000080500728c */ /* 0x000fe40008706670 */
[----:B------:R-:W-:Y:S02]  /*4f20*/  USHF.R.U32.HI UR4, URZ, UR23, UR4 ;  /* 0x00000017ff047299 */ /* 0x000fe40008011604 */
[----:B------:R-:W-:Y:S02]  /*4f30*/  UIMAD.WIDE.U32 UR8, UR5, UR22, URZ ;  /* 0x00000016050872a5 */ /* 0x000fe4000f8e00ff */
[----:B------:R-:W-:Y:S04]  /*4f40*/  USEL UR10, UR6, UR4, !UP4 ;  /* 0x00000004060a7287 */ /* 0x000fe8000e000000 */
[----:B------:R-:W-:Y:S01]  /*4f50*/  UIADD3 UR11, UPT, UPT, -UR10, URZ, URZ ;  /* 0x000000ff0a0b7290 */ /* 0x000fe2000fffe1ff */
[----:B------:R-:W-:Y:S02]  /*4f60*/  @!UP0 UMOV UR4, UR9 ;  /* 0x0000000900048c82 */ /* 0x000fe40008000000 */
[----:B------:R-:W-:Y:S02]  /*4f70*/  @!UP0 USHF.R.U32.HI UR4, URZ, UR23, UR4 ;  /* 0x00000017ff048299 */ /* 0x000fe40008011604 */
[----:B------:R-:W-:Y:S02]  /*4f80*/  UIMAD UR8, UR45, UR11, UR6 ;  /* 0x0000000b2d0872a4 */ /* 0x000fe4000f8e0206 */
[----:B------:R-:W-:Y:S04]  /*4f90*/  @!UP0 USEL UR4, UR5, UR4, !UP4 ;  /* 0x0000000405048287 */ /* 0x000fe8000e000000 */
[----:B------:R-:W-:Y:S02]  /*4fa0*/  @!UP0 UIMAD UR7, UR7, UR8, UR4 ;  /* 0x00000008070782a4 */ /* 0x000fe4000f8e0204 */
[----:B------:R-:W-:Y:S02]  /*4fb0*/  @!UP0 UIADD3 UR9, UPT, UPT, UR10, -UR4, URZ ;  /* 0x800000040a098290 */ /* 0x000fe4000fffe0ff */
[----:B------:R-:W-:Y:S02]  /*4fc0*/  UIADD3 UR8, UPT, UPT, -UR6, URZ, URZ ;  /* 0x000000ff06087290 */ /* 0x000fe4000fffe1ff */
[----:B------:R-:W-:Y:S02]  /*4fd0*/  UIADD3 UR4, UPT, UPT, -UR5, URZ, URZ ;  /* 0x000000ff05047290 */ /* 0x000fe4000fffe1ff */
[----:B------:R-:W-:Y:S03]  /*4fe0*/  @!UP0 UIMAD UR6, UR9, UR45, UR5 ;  /* 0x0000002d090682a4 */ /* 0x000fe6000f8e0205 */
[----:B------:R-:W-:Y:S01]  /*4ff0*/  @!UP0 UMOV UR5, UR7 ;  /* 0x0000000700058c82 */ /* 0x000fe20008000000 */
[----:B------:R-:W-:Y:S02]  /*5000*/  UIMAD UR7, UR15, UR4, UR14 ;  /* 0x000000040f0772a4 */ /* 0x000fe4000f8e020e */
[----:B------:R-:W-:Y:S02]  /*5010*/  UIMAD UR4, UR50, UR8, UR13 ;  /* 0x00000008320472a4 */ /* 0x000fe4000f8e020d */
[----:B------:R-:W-:Y:S02]  /*5020*/  UIMAD UR14, UR5, UR15, UR7 ;  /* 0x0000000f050e72a4 */ /* 0x000fe4000f8e0207 */
[----:B------:R-:W-:Y:S11]  /*5030*/  UIMAD UR13, UR6, UR50, UR4 ;  /* 0x00000032060d72a4 */ /* 0x000ff6000f8e0204 */
[----:B------:R-:W-:Y:S01]  /*5040*/  @!UPT UIADD3 URZ, UPT, UPT, URZ, URZ, URZ ;  /* 0x000000fffffff290 */ /* 0x000fe2000fffe0ff */
.L_x_91:
[----:B------:R-:W4:Y:S01]  /*5050*/  @!UP3 LDCU.128 UR8, c[0x0][0xb10] ;  /* 0x00016200ff08b7ac */ /* 0x000f220008000c00 */
[C---:B-1----:R-:W-:Y:S02]  /*5060*/  ISETP.NE.U32.AND P1, PT, R4.reuse, RZ, PT ;  /* 0x000000ff0400720c */ /* 0x042fe40003f25070 */
[----:B------:R-:W-:Y:S02]  /*5070*/  ISETP.NE.U32.AND P0, PT, R4, RZ, PT ;  /* 0x000000ff0400720c */ /* 0x000fe40003f05070 */
[C---:B------:R-:W-:Y:S02]  /*5080*/  ISETP.NE.AND.EX P1, PT, R5.reuse, RZ, PT, P1 ;  /* 0x000000ff0500720c */ /* 0x040fe40003f25310 */
[----:B------:R-:W-:Y:S01]  /*5090*/  ISETP.NE.AND.EX P0, PT, R5, RZ, PT, P0 ;  /* 0x000000ff0500720c */ /* 0x000fe20003f05300 */
[----:B------:R-:W1:Y:S01]  /*50a0*/  @!UP3 LDCU UR5, c[0x0][0xb0c] ;  /* 0x00016180ff05b7ac */ /* 0x000e620008000800 */
[----:B------:R-:W-:Y:S01]  /*50b0*/  SHF.L.U32 R9, R15, 0x1f, RZ ;  /* 0x0000001f0f097819 */ /* 0x000fe200000006ff */
[----:B------:R-:W-:Y:S02]  /*50c0*/  USHF.L.U32 UR42, UR24, 0x8, URZ ;  /* 0x00000008182a7899 */ /* 0x000fe400080006ff */
[----:B------:R-:W-:Y:S02]  /*50d0*/  USHF.L.U32 UR43, UR20, 0x6, URZ ;  /* 0x00000006142b7899 */ /* 0x000fe400080006ff */
[----:B----4-:R-:W-:Y:S07]  /*50e0*/  UIMAD.WIDE.U32 UR6, UR14, UR8, URZ ;  /* 0x000000080e0672a5 */ /* 0x010fee000f8e00ff */
[----:B------:R-:W-:Y:S01]  /*50f0*/  @!UP3 UMOV UR4, UR7 ;  /* 0x000000070004bc82 */ /* 0x000fe20008000000 */
[----:B-1----:R-:W-:Y:S02]  /*5100*/  @!UP3 UISETP.NE.AND UP0, UPT, UR5, 0x1, UPT ;  /* 0x000000010500b88c */ /* 0x002fe4000bf05270 */
[----:B------:R-:W-:Y:S02]  /*5110*/  @!UP3 USHF.R.U32.HI UR4, URZ, UR9, UR4 ;  /* 0x00000009ff04b299 */ /* 0x000fe40008011604 */
[----:B------:R-:W-:Y:S02]  /*5120*/  UIMAD.WIDE.U32 UR6, UR13, UR11, URZ ;  /* 0x0000000b0d0672a5 */ /* 0x000fe4000f8e00ff */
[----:B------:R-:W-:Y:S02]  /*5130*/  @!UP3 USEL UR8, UR14, UR4, !UP0 ;  /* 0x000000040e08b287 */ /* 0x000fe4000c000000 */
[----:B------:R-:W-:Y:S03]  /*5140*/  @!UP3 UISETP.NE.AND UP0, UPT, UR10, 0x1, UPT ;  /* 0x000000010a00b88c */ /* 0x000fe6000bf05270 */
[----:B------:R-:W-:Y:S02]  /*5150*/  @!UP3 UMOV UR6, UR7 ;  /* 0x000000070006bc82 */ /* 0x000fe40008000000 */
[----:B------:R-:W1:Y:S02]  /*5160*/  @!UP3 LDCU UR4, c[0x0][0xb20] ;  /* 0x00016400ff04b7ac */ /* 0x000e640008000800 */
[----:B-1----:R-:W-:Y:S04]  /*5170*/  @!UP3 USHF.R.U32.HI UR6, URZ, UR4, UR6 ;  /* 0x00000004ff06b299 */ /* 0x002fe80008011606 */
[----:B------:R-:W-:Y:S04]  /*5180*/  @!UP3 USEL UR6, UR13, UR6, !UP0 ;  /* 0x000000060d06b287 */ /* 0x000fe8000c000000 */
[----:B------:R-:W-:Y:S02]  /*5190*/  @!UP3 UIADD3 UR4, UPT, UPT, -UR8, UR6, URZ ;  /* 0x000000060804b290 */ /* 0x000fe4000fffe1ff */
[----:B------:R-:W-:Y:S02]  /*51a0*/  @!UP3 UIADD3 UR6, UPT, UPT, UR8, -UR6, URZ ;  /* 0x800000060806b290 */ /* 0x000fe4000fffe0ff */
[----:B------:R-:W-:Y:S02]  /*51b0*/  @!UP3 UIMAD UR14, UR4, UR5, UR14 ;  /* 0x00000005040eb2a4 */ /* 0x000fe4000f8e020e */
[----:B------:R-:W-:Y:S01]  /*51c0*/  @!UP3 UIMAD UR13, UR6, UR10, UR13 ;  /* 0x0000000a060db2a4 */ /* 0x000fe2000f8e020d */
[----:B------:R-:W-:Y:S11]  /*51d0*/  BRA.U UP2, `(.L_x_92) ;  /* 0x0000000102107547 */ /* 0x000ff6000b800000 */
[----:B---3--:R-:W-:Y:S04]  /*51e0*/  MOV R0, UR54 ;  /* 0x0000003600007c02 */ /* 0x008fe80008000f00 */
[----:B------:R-:W-:Y:S04]  /*51f0*/  SHF.L.U32 R11, R0, 0x1f, RZ ;  /* 0x0000001f000b7819 */ /* 0x000fe800000006ff */
[----:B------:R-:W1:Y:S02]  /*5200*/  SYNCS.PHASECHK.TRANS64.TRYWAIT P2, [UR21+0x88], R11 ;  /* 0x0000880bff0075a7 */ /* 0x000e640008041115 */
[----:B-1----:R-:W-:Y:S05]  /*5210*/  @!P2 BRA `(.L_x_93) ;  /* 0x000000580020a947 */ /* 0x002fea0003800000 */
.L_x_92:
[----:B------:R-:W-:Y:S05]  /*5220*/  @!P1 BRA `(.L_x_94) ;  /* 0x0000000000309947 */ /* 0x000fea0003800000 */
[----:B------:R-:W-:Y:S01]  /*5230*/  ISETP.NE.U32.AND P1, PT, R2, RZ, PT ;  /* 0x000000ff0200720c */ /* 0x000fe20003f25070 */
[----:B------:R-:W4:Y:S01]  /*5240*/  LDCU.64 UR4, c[0x0][0x358] ;  /* 0x00006b00ff0477ac */ /* 0x000f220008000a00 */
[----:B------:R-:W-:Y:S02]  /*5250*/  IMAD.MOV.U32 R84, RZ, RZ, 0x1 ;  /* 0x00000001ff547424 */ /* 0x000fe400078e00ff */
[----:B------:R-:W-:Y:S11]  /*5260*/  ISETP.NE.AND.EX P1, PT, R3, RZ, PT, P1 ;  /* 0x000000ff0300720c */ /* 0x000ff60003f25310 */
[----:B------:R-:W-:Y:S02]  /*5270*/  @!UPT UIADD3 URZ, UPT, UPT, URZ, URZ, URZ ;  /* 0x000000fffffff290 */ /* 0x000fe4000fffe0ff */
[----:B-1----:R-:W1:Y:S01]  /*5280*/  @P1 LDC.64 R10, c[0x0][0x888] ;  /* 0x00022200ff0a1b82 */ /* 0x002e620000000a00 */
[----:B---3--:R-:W-:Y:S04]  /*5290*/  @P1 IMAD R0, R4, UR36, RZ ;  /* 0x0000002404001c24 */ /* 0x008fe8000f8e02ff */
[----:B-1----:R-:W-:Y:S04]  /*52a0*/  @P1 IMAD.WIDE R10, R0, 0x4, R10 ;  /* 0x00000004000a1825 */ /* 0x002fe800078e020a */
[----:B------:R-:W-:Y:S01]  /*52b0*/  HFMA2 R0, -RZ, RZ, 0, 5.9604644775390625e-08 ;  /* 0x00000001ff007431 */ /* 0x000fe200000001ff */
[----:B----45:R4:W5:Y:S04]  /*52c0*/  @P1 LDG.E R41, desc[UR4][R10.64] ;  /* 0x000000040a291981 */ /* 0x030968000c1e1900 */
[----:B------:R-:W-:Y:S01]  /*52d0*/  @!P1 PRMT R84, R0, 0x7610, R84 ;  /* 0x0000761000549816 */ /* 0x000fe20000000054 */
[----:B----4-:R-:W1:Y:S06]  /*52e0*/  @!P1 LDC R41, c[0x0][0x880] ;  /* 0x00022000ff299b82 */ /* 0x010e6c0000000800 */
.L_x_94:
[----:B-1---5:R-:W-:Y:S01]  /*52f0*/  @!P0 FSETP.EQ.AND P1, PT, R41, RZ, PT ;  /* 0x000000ff2900820b */ /* 0x022fe20003f22000 */
[----:B------:R-:W-:Y:S01]  /*5300*/  @!UPT UIADD3 URZ, UPT, UPT, URZ, URZ, URZ ;  /* 0x000000fffffff290 */ /* 0x000fe2000fffe0ff */
[----:B------:R-:W-:Y:S11]  /*5310*/  @!P0 BRA `(.L_x_95) ;  /* 0x0000000000188947 */ /* 0x000ff60003800000 */
[----:B------:R-:W-:Y:S02]  /*5320*/  LOP3.LUT P0, RZ, R84, 0xff, RZ, 0xc0, !PT ;  /* 0x000000ff54ff7812 */ /* 0x000fe4000780c0ff */
[----:B------:R-:W-:Y:S04]  /*5330*/  ISETP.NE.U32.AND P1, PT, R2, RZ, PT ;  /* 0x000000ff0200720c */ /* 0x000fe80003f25070 */
[----:B------:R-:W-:Y:S04]  /*5340*/  ISETP.NE.AND.EX P1, PT, R3, RZ, PT, P1 ;  /* 0x000000ff0300720c */ /* 0x000fe80003f25310 */
[----:B------:R-:W-:Y:S03]  /*5350*/  PLOP3.LUT P1, PT, P1, PT, PT, 0x8, 0x80 ;  /* 0x000000000080781c */ /* 0x000fe60000f2e170 */
[----:B------:R-:W-:Y:S11]  /*5360*/  @P0 FSETP.EQ.AND P1, PT, R41, RZ, PT ;  /* 0x000000ff2900020b */ /* 0x000ff60003f22000 */
[----:B------:R-:W-:Y:S02]  /*5370*/  @!UPT UIADD3 URZ, UPT, UPT, URZ, URZ, URZ ;  /* 0x000000fffffff290 */ /* 0x000fe4000fffe0ff */
.L_x_95:
[----:B------:R-:W1:Y:S01]  /*5380*/  SYNCS.PHASECHK.TRANS64.TRYWAIT P2, [UR21+0x60], R9 ;  /* 0x00006009ff0075a7 */ /* 0x000e620008041115 */
[----:B------:R-:W-:Y:S04]  /*5390*/  ELECT P0, URZ, PT ;  /* 0x0000000000ff782f */ /* 0x000fe80003800000 */
[----:B------:R-:W-:Y:S11]  /*53a0*/  PLOP3.LUT P1, PT, P1, P0, PT, 0xf2, 0x2f ;  /* 0x00000000002f781c */ /* 0x000ff60000f21e72 */
[----:B------:R-:W-:Y:S02]  /*53b0*/  @!UPT UIADD3 URZ, UPT, UPT, URZ, URZ, URZ ;  /* 0x000000fffffff290 */ /* 0x000fe4000fffe0ff */
[----:B------:R-:W-:Y:S05]  /*53c0*/  @!P1 IADD3 R8, P0, PT, R16, 0x580, RZ ;  /* 0x0000058010089810 */ /* 0x000fea0007f1e0ff */
[----:B------:R-:W-:Y:S01]  /*53d0*/  @!P1 IMAD.X R6, RZ, RZ, R17, P0 ;  /* 0x000000ffff069224 */ /* 0x000fe200000e0611 */
[----:B-1----:R-:W-:Y:S07]  /*53e0*/  @!P2 BRA `(.L_x_96) ;  /* 0x0000005400c4a947 */ /* 0x002fee0003800000 */
.L_x_186:
[----:B------:R-:W-:Y:S01]  /*53f0*/  @!P1 R2UR UR5, R8 ;  /* 0x00000000080592ca */ /* 0x000fe200000e0000 */
[----:B------:R-:W-:Y:S01]  /*5400*/  VOTEU.ALL UP0, P1 ;  /* 0x0000000000ff7886 */ /* 0x000fe20000800000 */
[----:B------:R-:W-:Y:S01]  /*5410*/  @!P1 R2UR UR4, R6 ;  /* 0x00000000060492ca */ /* 0x000fe200000e0000 */
[----:B------:R-:W-:Y:S01]  /*5420*/  UMOV UR16, 0x0 ;  /* 0x0000000000107882 */ /* 0x000fe20000000000 */
[----:B------:R-:W-:Y:S01]  /*5430*/  UMOV UR17, 0x10000000 ;  /* 0x1000000000117882 */ /* 0x000fe20000000000 */
[----:B------:R-:W-:Y:S01]  /*5440*/  UMOV UR44, UR36 ;  /* 0x00000024002c7c82 */ /* 0x000fe20008000000 */
[----:B------:R-:W-:Y:S01]  /*5450*/  @!UP0 UIADD3 UR40, UPT, UPT, UR21, 0x200, URZ ;  /* 0x0000020015288890 */ /* 0x000fe2000fffe0ff */
[----:B-1-3--:R-:W-:Y:S01]  /*5460*/  @!P1 IMAD.MOV.U32 R0, RZ, RZ, 0x2000 ;  /* 0x00002000ff009424 */ /* 0x00afe200078e00ff */
[----:B------:R-:W-:Y:S01]  /*5470*/  @!UP0 UIADD3 UR10, UPT, UPT, UR42, 0x80, URZ ;  /* 0x000000802a0a8890 */ /* 0x000fe2000fffe0ff */
[----:B------:R-:W-:Y:S01]  /*5480*/  @!P1 IADD3 R8, P0, PT, R16, 0x580, RZ ;  /* 0x0000058010089810 */ /* 0x000fe20007f1e0ff */
[----:B------:R-:W-:Y:S01]  /*5490*/  @!UP0 UIADD3 UR8, UPT, UPT, UR21, 0x1200, URZ ;  /* 0x0000120015088890 */ /* 0x000fe2000fffe0ff */
[----:B------:R-:W-:Y:S02]  /*54a0*/  VOTEU.ALL UP0, P1 ;  /* 0x0000000000ff7886 */ /* 0x000fe40000800000 */
[----:B------:R-:W-:Y:S01]  /*54b0*/  IMAD.U32 R10, RZ, RZ, UR5 ;  /* 0x00000005ff0a7e24 */ /* 0x000fe2000f8e00ff */
[----:B------:R-:W-:Y:S01]  /*54c0*/  UMOV UR9, UR41 ;  /* 0x0000002900097c82 */ /* 0x000fe20008000000 */
[----:B------:R-:W-:Y:S01]  /*54d0*/  IMAD.U32 R11, RZ, RZ, UR4 ;  /* 0x00000004ff0b7e24 */ /* 0x000fe2000f8e00ff */
[----:B------:R-:W-:Y:S01]  /*54e0*/  UMOV UR11, UR43 ;  /* 0x0000002b000b7c82 */ /* 0x000fe20008000000 */
[----:B------:R-:W-:Y:S01]  /*54f0*/  UMOV UR12, UR36 ;  /* 0x00000024000c7c82 */ /* 0x000fe20008000000 */
[----:B------:R-:W-:Y:S01]  /*5500*/  @!P1 R2UR UR4, R10 ;  /* 0x000000000a0492ca */ /* 0x000fe200000e0000 */
[----:B------:R-:W-:Y:S01]  /*5510*/  UPRMT UR6, UR52, 0x654, UR41 ;  /* 0x0000065434067896 */ /* 0x000fe20008000029 */
[----:B------:R-:W-:Y:S01]  /*5520*/  @!P1 R2UR UR5, R11 ;  /* 0x000000000b0592ca */ /* 0x000fe200000e0000 */
[----:B------:R-:W-:Y:S11]  /*5530*/  @!P1 IMAD.X R6, RZ, RZ, R17, P0 ;  /* 0x000000ffff069224 */ /* 0x000ff600000e0611 */
[----:B------:R-:W-:Y:S01]  /*5540*/  @!UPT UIADD3 URZ, UPT, UPT, URZ, URZ, URZ ;  /* 0x000000fffffff290 */ /* 0x000fe2000fffe0ff */
[----:B------:R1:W-:Y:S01]  /*5550*/  @!UP0 UTMALDG.3D [UR40], [UR4], desc[UR16] ;  /* 0x00001028040085b4 */ /* 0x0003e20008011000 */
[----:B------:R-:W-:Y:S05]  /*5560*/  VOTEU.ALL UP0, P1 ;  /* 0x0000000000ff7886 */ /* 0x000fea0000800000 */
[----:B------:R1:W-:Y:S01]  /*5570*/  @!UP0 UTMALDG.3D [UR8], [UR4], desc[UR16] ;  /* 0x00001008040085b4 */ /* 0x0003e20008011000 */
[----:B------:R1:W-:Y:S01]  /*5580*/  @!P1 SYNCS.ARRIVE.TRANS64.RED.A0TR RZ, [UR21+0x40], R0 ;  /* 0x00004000ffff99a7 */ /* 0x0003e20008300415 */
[----:B------:R-:W-:Y:S01]  /*5590*/  SYNCS.ARRIVE.TRANS64.RED.A1T0 RZ, [UR6], RZ ;  /* 0x000000ffffff79a7 */ /* 0x000fe20008100406 */
[----:B------:R-:W3:Y:S02]  /*55a0*/  SYNCS.PHASECHK.TRANS64.TRYWAIT P2, [UR21+0x68], R9 ;  /* 0x00006809ff0075a7 */ /* 0x000ee40008041115 */
[----:B-1-3--:R-:W-:Y:S05]  /*55b0*/  @!P2 BRA `(.L_x_97) ;  /* 0x000000540068a947 */ /* 0x00afea0003800000 */
.L_x_188:
[----:B------:R-:W-:Y:S01]  /*55c0*/  @!P1 R2UR UR5, R8 ;  /* 0x00000000080592ca */ /* 0x000fe200000e0000 */
[----:B------:R-:W-:Y:S01]  /*55d0*/  VOTEU.ALL UP0, P1 ;  /* 0x0000000000ff7886 */ /* 0x000fe20000800000 */
[----:B------:R-:W-:Y:S01]  /*55e0*/  @!P1 R2UR UR4, R6 ;  /* 0x00000000060492ca */ /* 0x000fe200000e0000 */
[----:B------:R-:W-:Y:S01]  /*55f0*/  UMOV UR16, 0x0 ;  /* 0x0000000000107882 */ /* 0x000fe20000000000 */
[----:B------:R-:W-:Y:S01]  /*5600*/  UMOV UR17, 0x10000000 ;  /* 0x1000000000117882 */ /* 0x000fe20000000000 */
[----:B------:R-:W-:Y:S01]  /*5610*/  UMOV UR35, UR43 ;  /* 0x0000002b00237c82 */ /* 0x000fe20008000000 */
[----:B------:R-:W-:Y:S01]  /*5620*/  @!UP0 UIADD3 UR34, UPT, UPT, UR42, 0x20, URZ ;  /* 0x000000202a228890 */ /* 0x000fe2000fffe0ff */
[----:B-1----:R-:W-:Y:S01]  /*5630*/  @!P1 IMAD.MOV.U32 R0, RZ, RZ, 0x2000 ;  /* 0x00002000ff009424 */ /* 0x002fe200078e00ff */
[----:B------:R-:W-:Y:S01]  /*5640*/  @!UP0 UIADD3 UR32, UPT, UPT, UR21, 0x2200, URZ ;  /* 0x0000220015208890 */ /* 0x000fe2000fffe0ff */
[----:B------:R-:W-:Y:S01]  /*5650*/  @!P1 IADD3 R8, P0, PT, R16, 0x580, RZ ;  /* 0x0000058010089810 */ /* 0x000fe20007f1e0ff */
[----:B------:R-:W-:Y:S02]  /*5660*/  @!UP0 UIADD3 UR10, UPT, UPT, UR42, 0xa0, URZ ;  /* 0x000000a02a0a8890 */ /* 0x000fe4000fffe0ff */
[----:B------:R-:W-:Y:S01]  /*5670*/  @!UP0 UIADD3 UR8, UPT, UPT, UR21, 0x3200, URZ ;  /* 0x0000320015088890 */ /* 0x000fe2000fffe0ff */
[----:B------:R-:W-:Y:S01]  /*5680*/  IMAD.U32 R10, RZ, RZ, UR5 ;  /* 0x00000005ff0a7e24 */ /* 0x000fe2000f8e00ff */
[----:B------:R-:W-:Y:S01]  /*5690*/  VOTEU.ALL UP0, P1 ;  /* 0x0000000000ff7886 */ /* 0x000fe20000800000 */
[----:B------:R-:W-:Y:S01]  /*56a0*/  IMAD.U32 R11, RZ, RZ, UR4 ;  /* 0x00000004ff0b7e24 */ /* 0x000fe2000f8e00ff */
[----:B------:R-:W-:Y:S01]  /*56b0*/  UMOV UR9, UR33 ;  /* 0x0000002100097c82 */ /* 0x000fe20008000000 */
[----:B------:R-:W-:Y:S01]  /*56c0*/  UMOV UR11, UR43 ;  /* 0x0000002b000b7c82 */ /* 0x000fe20008000000 */
[----:B------:R-:W-:Y:S01]  /*56d0*/  @!P1 R2UR UR4, R10 ;  /* 0x000000000a0492ca */ /* 0x000fe200000e0000 */
[----:B------:R-:W-:Y:S01]  /*56e0*/  UMOV UR12, UR36 ;  /* 0x00000024000c7c82 */ /* 0x000fe20008000000 */
[----:B------:R-:W-:Y:S01]  /*56f0*/  @!P1 R2UR UR5, R11 ;  /* 0x000000000b0592ca */ /* 0x000fe200000e0000 */
[----:B------:R-:W-:Y:S01]  /*5700*/  UPRMT UR6, UR52, 0x654, UR33 ;  /* 0x0000065434067896 */ /* 0x000fe20008000021 */
[----:B------:R-:W-:Y:S11]  /*5710*/  @!P1 IMAD.X R6, RZ, RZ, R17, P0 ;  /* 0x000000ffff069224 */ /* 0x000ff600000e0611 */
[----:B------:R1:W-:Y:S01]  /*5720*/  @!UP0 UTMALDG.3D [UR32], [UR4], desc[UR16] ;  /* 0x00001020040085b4 */ /* 0x0003e20008011000 */
[----:B------:R-:W-:Y:S05]  /*5730*/  VOTEU.ALL UP0, P1 ;  /* 0x0000000000ff7886 */ /* 0x000fea0000800000 */
[----:B------:R1:W-:Y:S01]  /*5740*/  @!UP0 UTMALDG.3D [UR8], [UR4], desc[UR16] ;  /* 0x00001008040085b4 */ /* 0x0003e20008011000 */
[----:B------:R1:W-:Y:S01]  /*5750*/  @!P1 SYNCS.ARRIVE.TRANS64.RED.A0TR RZ, [UR21+0x48], R0 ;  /* 0x00004800ffff99a7 */ /* 0x0003e20008300415 */
[----:B------:R-:W-:Y:S01]  /*5760*/  SYNCS.ARRIVE.TRANS64.RED.A1T0 RZ, [UR6], RZ ;  /* 0x000000ffffff79a7 */ /* 0x000fe20008100406 */
[----:B------:R-:W3:Y:S02]  /*5770*/  SYNCS.PHASECHK.TRANS64.TRYWAIT P2, [UR21+0x70], R9 ;  /* 0x00007009ff0075a7 */ /* 0x000ee40008041115 */
[----:B-1-3--:R-:W-:Y:S05]  /*5780*/  @!P2 BRA `(.L_x_98) ;  /* 0x00000054000ca947 */ /* 0x00afea0003800000 */
.L_x_190:
        /* <DEDUP_REMOVED lines=9> */
[----:B------:R-:W-:Y:S01]  /*5820*/  VIADD R14, R14, 0x1 ;  /* 0x000000010e0e7836 */ /* 0x000fe20000000000 */
        /* <DEDUP_REMOVED lines=10> */
[----:B------:R-:W-:Y:S01]  /*58d0*/  UMOV UR12, UR36 ;  /* 0x00000024000c7c82 */ /* 0x000fe20008000000 */
[----:B------:R-:W-:Y:S11]  /*58e0*/  UPRMT UR6, UR52, 0x654, UR25 ;  /* 0x0000065434067896 */ /* 0x000ff60008000019 */
[----:B------:R1:W-:Y:S01]  /*58f0*/  @!UP0 UTMALDG.3D [UR24], [UR4], desc[UR16] ;  /* 0x00001018040085b4 */ /* 0x0003e20008011000 */
[----:B------:R-:W-:Y:S05]  /*5900*/  VOTEU.ALL UP0, P1 ;  /* 0x0000000000ff7886 */ /* 0x000fea0000800000 */
[----:B------:R1:W-:Y:S01]  /*5910*/  @!UP0 UTMALDG.3D [UR8], [UR4], desc[UR16] ;  /* 0x00001008040085b4 */ /* 0x0003e20008011000 */
[----:B------:R1:W-:Y:S01]  /*5920*/  @!P1 SYNCS.ARRIVE.TRANS64.RED.A0TR RZ, [UR21+0x50], R0 ;  /* 0x00005000ffff99a7 */ /* 0x0003e20008300415 */
[----:B------:R-:W-:Y:S01]  /*5930*/  SYNCS.ARRIVE.TRANS64.RED.A1T0 RZ, [UR6], RZ ;  /* 0x000000ffffff79a7 */ /* 0x000fe20008100406 */
[----:B------:R-:W3:Y:S02]  /*5940*/  SYNCS.PHASECHK.TRANS64.TRYWAIT P0, [UR21+0x78], R9 ;  /* 0x00007809ff0075a7 */ /* 0x000ee40008001115 */
[----:B-1-3--:R-:W-:Y:S05]  /*5950*/  @!P0 BRA `(.L_x_99) ;  /* 0x0000005000b08947 */ /* 0x00afea0003800000 */
.L_x_192:
[----:B------:R-:W-:Y:S01]  /*5960*/  UPLOP3.LUT UP2, UPT, UPT, UPT, UPT, 0x80, 0x8 ;  /* 0x000000000008789c */ /* 0x000fe20003f4f070 */
[----:B------:R-:W-:Y:S01]  /*5970*/  @!P1 IADD3 R6, P0, PT, R16, 0x580, RZ ;  /* 0x0000058010069810 */ /* 0x000fe20007f1e0ff */
[----:B------:R-:W-:Y:S01]  /*5980*/  UMOV UR6, 0x0 ;  /* 0x0000000000067882 */ /* 0x000fe20000000000 */
[----:B------:R-:W-:Y:S01]  /*5990*/  UMOV UR7, 0x10000000 ;  /* 0x1000000000077882 */ /* 0x000fe20000000000 */
[----:B------:R-:W-:Y:S01]  /*59a0*/  VOTEU.ALL UP0, P1 ;  /* 0x0000000000ff7886 */ /* 0x000fe20000800000 */
[----:B------:R-:W-:Y:S01]  /*59b0*/  @!P1 R2UR UR5, R6 ;  /* 0x00000000060592ca */ /* 0x000fe200000e0000 */
[----:B-1----:R-:W-:Y:S01]  /*59c0*/  @!P1 IMAD.X R0, RZ, RZ, R17, P0 ;  /* 0x000000ffff009224 */ /* 0x002fe200000e0611 */
[----:B------:R-:W-:Y:S01]  /*59d0*/  UMOV UR19, UR43 ;  /* 0x0000002b00137c82 */ /* 0x000fe20008000000 */
[----:B------:R-:W-:Y:S01]  /*59e0*/  UMOV UR20, UR36 ;  /* 0x0000002400147c82 */ /* 0x000fe20008000000 */
[----:B------:R-:W-:Y:S01]  /*59f0*/  @!UP0 UIADD3 UR18, UPT, UPT, UR42, 0x60, URZ ;  /* 0x000000602a128890 */ /* 0x000fe2000fffe0ff */
[----:B------:R-:W-:Y:S01]  /*5a00*/  R2UR UR24, R86 ;  /* 0x00000000561872ca */ /* 0x000fe200000e0000 */
[----:B------:R-:W-:Y:S01]  /*5a10*/  @!UP0 UIADD3 UR16, UPT, UPT, UR21, 0x6200, URZ ;  /* 0x0000620015108890 */ /* 0x000fe2000fffe0ff */
[----:B------:R-:W-:Y:S01]  /*5a20*/  @!P1 R2UR UR4, R0 ;  /* 0x00000000000492ca */ /* 0x000fe200000e0000 */
[----:B------:R-:W-:Y:S01]  /*5a30*/  @!UP0 UIADD3 UR17, UPT, UPT, UR21, 0x58, URZ ;  /* 0x0000005815118890 */ /* 0x000fe2000fffe0ff */
[----:B------:R-:W-:Y:S01]  /*5a40*/  ISETP.NE.AND P0, PT, R14, 0x2, PT ;  /* 0x000000020e00780c */ /* 0x000fe20003f05270 */
[----:B------:R-:W-:Y:S01]  /*5a50*/  @!UP0 UIADD3 UR10, UPT, UPT, UR42, 0xe0, URZ ;  /* 0x000000e02a0a8890 */ /* 0x000fe2000fffe0ff */
[----:B------:R-:W-:Y:S01]  /*5a60*/  LOP3.LUT R15, R15, 0x1, RZ, 0x3c, !PT ;  /* 0x000000010f0f7812 */ /* 0x000fe200078e3cff */
[----:B------:R-:W-:Y:S01]  /*5a70*/  @!UP0 UIADD3 UR8, UPT, UPT, UR21, 0x7200, URZ ;  /* 0x0000720015088890 */ /* 0x000fe2000fffe0ff */
[----:B------:R-:W-:Y:S01]  /*5a80*/  IMAD.U32 R8, RZ, RZ, UR5 ;  /* 0x00000005ff087e24 */ /* 0x000fe2000f8e00ff */
[----:B------:R-:W-:Y:S01]  /*5a90*/  VOTEU.ALL UP0, P1 ;  /* 0x0000000000ff7886 */ /* 0x000fe20000800000 */
[----:B------:R-:W-:Y:S01]  /*5aa0*/  UMOV UR11, UR43 ;  /* 0x0000002b000b7c82 */ /* 0x000fe20008000000 */
[----:B------:R-:W-:Y:S01]  /*5ab0*/  UMOV UR12, UR36 ;  /* 0x00000024000c7c82 */ /* 0x000fe20008000000 */
[----:B------:R-:W-:Y:S01]  /*5ac0*/  UMOV UR9, UR17 ;  /* 0x0000001100097c82 */ /* 0x000fe20008000000 */
[----:B------:R-:W-:Y:S01]  /*5ad0*/  SEL R0, RZ, 0x1, P0 ;  /* 0x00000001ff007807 */ /* 0x000fe20000000000 */
[----:B------:R-:W-:Y:S01]  /*5ae0*/  UIADD3 UR24, UPT, UPT, UR13, UR24, URZ ;  /* 0x000000180d187290 */ /* 0x000fe2000fffe0ff */
[----:B------:R-:W-:Y:S01]  /*5af0*/  IMAD.U32 R9, RZ, RZ, UR4 ;  /* 0x00000004ff097e24 */ /* 0x000fe2000f8e00ff */
[----:B------:R-:W-:Y:S01]  /*5b00*/  @!P1 R2UR UR4, R8 ;  /* 0x00000000080492ca */ /* 0x000fe200000e0000 */
[----:B------:R-:W-:Y:S01]  /*5b10*/  UMOV UR36, UR29 ;  /* 0x0000001d00247c82 */ /* 0x000fe20008000000 */
[----:B------:R-:W-:Y:S02]  /*5b20*/  LOP3.LUT R13, R13, R0, RZ, 0x3c, !PT ;  /* 0x000000000d0d7212 */ /* 0x000fe400078e3cff */
[----:B------:R-:W-:Y:S02]  /*5b30*/  @!P1 R2UR UR5, R9 ;  /* 0x00000000090592ca */ /* 0x000fe400000e0000 */
[----:B------:R-:W-:Y:S11]  /*5b40*/  SEL R14, R14, RZ, P0 ;  /* 0x000000ff0e0e7207 */ /* 0x000ff60000000000 */
[----:B------:R1:W-:Y:S01]  /*5b50*/  @!UP0 UTMALDG.3D [UR16], [UR4], desc[UR6] ;  /* 0x00000610040085b4 */ /* 0x0003e20008011000 */
[----:B------:R-:W-:Y:S05]  /*5b60*/  VOTEU.ALL UP0, P1 ;  /* 0x0000000000ff7886 */ /* 0x000fea0000800000 */
[----:B------:R3:W-:Y:S01]  /*5b70*/  @!UP0 UTMALDG.3D [UR8], [UR4], desc[UR6] ;  /* 0x00000608040085b4 */ /* 0x0007e20008011000 */
[----:B------:R3:W-:Y:S01]  /*5b80*/  @!P1 SYNCS.ARRIVE.TRANS64.RED.A0TR RZ, [UR21+0x58], R7 ;  /* 0x00005807ffff99a7 */ /* 0x0007e20008300415 */
[----:B------:R-:W-:Y:S01]  /*5b90*/  SYNCS.ARRIVE.TRANS64.RED.A1T0 RZ, [UR37], RZ ;  /* 0x000000ffffff79a7 */ /* 0x000fe20008100425 */
[----:B-1----:R-:W-:Y:S01]  /*5ba0*/  UIADD3 UR20, UPT, UPT, UR14, UR63, URZ ;  /* 0x0000003f0e147290 */ /* 0x002fe2000fffe0ff */
[----:B------:R-:W-:Y:S11]  /*5bb0*/  BRA.U UP1, `(.L_x_100) ;  /* 0xfffffff101047547 */ /* 0x000ff6000b83ffff */
[----:B------:R-:W-:-:S04]  /*5bc0*/  SHF.L.U32 R3, R15, 0x1f, RZ ;  /* 0x0000001f0f037819 */ /* 0x000fc800000006ff */
[----:B------:R-:W1:Y:S02]  /*5bd0*/  SYNCS.PHASECHK.TRANS64.TRYWAIT P0, [UR21+0x60], R3 ;  /* 0x00006003ff0075a7 */ /* 0x000e640008001115 */
[----:B-1----:R-:W-:Y:S05]  /*5be0*/  @!P0 BRA `(.L_x_101) ;  /* 0x0000005000248947 */ /* 0x002fea0003800000 */
.L_x_194:
[----:B------:R-:W4:Y:S02]  /*5bf0*/  SYNCS.PHASECHK.TRANS64.TRYWAIT P0, [UR21+0x68], R3 ;  /* 0x00006803ff0075a7 */ /* 0x000f240008001115 */
[----:B----4-:R-:W-:Y:S05]  /*5c00*/  @!P0 BRA `(.L_x_102) ;  /* 0x0000005000348947 */ /* 0x010fea0003800000 */
.L_x_196:
[----:B------:R-:W4:Y:S02]  /*5c10*/  SYNCS.PHASECHK.TRANS64.TRYWAIT P0, [UR21+0x70], R3 ;  /* 0x00007003ff0075a7 */ /* 0x000f240008001115 */
[----:B----4-:R-:W-:Y:S05]  /*5c20*/  @!P0 BRA `(.L_x_103) ;  /* 0x0000005000448947 */ /* 0x010fea0003800000 */
.L_x_198:
[----:B-1----:R-:W-:-:S07]  /*5c30*/  MOV R0, UR21 ;  /* 0x0000001500007c02 */ /* 0x002fce0008000f00 */
.L_x_104:
[----:B-1----:R-:W-:-:S04]  /*5c40*/  SHF.L.U32 R3, R15, 0x1f, RZ ;  /* 0x0000001f0f037819 */ /* 0x002fc800000006ff */
[----:B------:R1:W4:Y:S03]  /*5c50*/  SYNCS.PHASECHK.TRANS64.TRYWAIT P0, [R0+URZ+0x78], R3 ;  /* 0x00007803000075a7 */ /* 0x00032600080011ff */
[----:B----4-:R-:W-:Y:S05]  /*5c60*/  @!P0 NANOSLEEP.SYNCS 0x989680 ;  /* 0x009896800000895d */ /* 0x010fea0003900000 */
[----:B------:R-:W4:Y:S02]  /*5c70*/  @!P0 SYNCS.PHASECHK.TRANS64 P0, [R0+URZ+0x78], R3 ;  /* 0x00007803000085a7 */ /* 0x000f2400080010ff */
[----:B--234-:R-:W-:Y:S05]  /*5c80*/  @P0 EXIT ;  /* 0x000000000000094d */ /* 0x01cfea0003800000 */
[----:B------:R-:W-:Y:S05]  /*5c90*/  BRA `(.L_x_104) ;  /* 0xfffffffc00e87947 */ /* 0x000fea000383ffff */
.L_x_89:
[----:B------:R-:W-:-:S06]  /*5ca0*/  UISETP.GE.AND UP0, UPT, UR22, 0x4, UPT ;  /* 0x000000041600788c */ /* 0x000fcc000bf06270 */
[----:B------:R-:W-:-:S13]  /*5cb0*/  PLOP3.LUT P0, PT, PT, PT, UP0, 0x80, 0x8 ;  /* 0x000000000008781c */ /* 0x000fda0003f0f008 */
[----:B-1----:R-:W-:Y:S05]  /*5cc0*/  @!P0 EXIT ;  /* 0x000000000000894d */ /* 0x002fea0003800000 */
[----:B------:R-:W-:Y:S01]  /*5cd0*/  BAR.SYNC.DEFER_BLOCKING 0x6, 0xa0 ;  /* 0x0182800000007b1d */ /* 0x000fe20000010000 */
[----:B------:R-:W-:Y:S01]  /*5ce0*/  IMAD.SHL.U32 R5, R97, 0x20, RZ ;  /* 0x0000002061057824 */ /* 0x000fe200078e00ff */
[C---:B------:R-:W-:Y:S01]  /*5cf0*/  SHF.L.U32 R6, R85.reuse, 0x15, RZ ;  /* 0x0000001555067819 */ /* 0x040fe200000006ff */
[----:B------:R-:W-:Y:S01]  /*5d00*/  IMAD.SHL.U32 R7, R85, 0x400, RZ ;  /* 0x0000040055077824 */ /* 0x000fe200078e00ff */
[C---:B------:R-:W-:Y:S01]  /*5d10*/  LOP3.LUT R98, R97.reuse, 0x60, RZ, 0xc0, !PT ;  /* 0x0000006061627812 */ /* 0x040fe200078ec0ff */
[----:B------:R-:W-:Y:S01]  /*5d20*/  IMAD.SHL.U32 R4, R97, 0x4, RZ ;  /* 0x0000000461047824 */ /* 0x000fe200078e00ff */
[----:B------:R-:W-:Y:S02]  /*5d30*/  UMOV UR43, 0x400 ;  /* 0x00000400002b7882 */ /* 0x000fe40000000000 */
[----:B------:R-:W1:Y:S01]  /*5d40*/  LDC.64 R80, c[0x0][0x888] ;  /* 0x00022200ff507b82 */ /* 0x000e620000000a00 */
[----:B------:R-:W-:Y:S01]  /*5d50*/  ULEA UR43, UR52, UR43, 0x18 ;  /* 0x0000002b342b7291 */ /* 0x000fe2000f8ec0ff */
[----:B------:R-:W-:Y:S01]  /*5d60*/  LOP3.LUT R96, R5, 0xb20, RZ, 0xc0, !PT ;  /* 0x00000b2005607812 */ /* 0x000fe200078ec0ff */
[----:B------:R-:W-:Y:S01]  /*5d70*/  IMAD.U32 R37, R97, 0x10000, RZ ;  /* 0x0001000061257824 */ /* 0x000fe200078e00ff */
[----:B------:R-:W-:Y:S01]  /*5d80*/  LOP3.LUT R5, R5, 0xc0, RZ, 0xc0, !PT ;  /* 0x000000c005057812 */ /* 0x000fe200078ec0ff */
[----:B------:R-:W-:Y:S01]  /*5d90*/  UIADD3 UR4, UPT, UPT, UR43, 0x200, URZ ;  /* 0x000002002b047890 */ /* 0x000fe2000fffe0ff */
[----:B------:R-:W-:Y:S01]  /*5da0*/  LOP3.LUT R96, R96, 0x400, R7, 0xf8, !PT ;  /* 0x0000040060607812 */ /* 0x000fe200078ef807 */
[----:B------:R-:W-:Y:S01]  /*5db0*/  HFMA2 R36, -RZ, RZ, 0, 0 ;  /* 0x00000000ff247431 */ /* 0x000fe200000001ff */
[----:B------:R-:W2:Y:S01]  /*5dc0*/  LDC.64 R82, c[0x0][0x890] ;  /* 0x00022400ff527b82 */ /* 0x000ea20000000a00 */
[----:B------:R-:W-:Y:S01]  /*5dd0*/  LOP3.LUT R5, R5, 0x18, R4, 0xf8, !PT ;  /* 0x0000001805057812 */ /* 0x000fe200078ef804 */
[----:B------:R-:W-:Y:S01]  /*5de0*/  IMAD.MOV.U32 R93, RZ, RZ, 0x1 ;  /* 0x00000001ff5d7424 */ /* 0x000fe200078e00ff */
[----:B------:R-:W-:Y:S01]  /*5df0*/  LOP3.LUT R6, R6, 0x200000, RZ, 0xc0, !PT ;  /* 0x0020000006067812 */ /* 0x000fe200078ec0ff */
[----:B------:R-:W-:Y:S01]  /*5e00*/  IMAD.MOV.U32 R92, RZ, RZ, RZ ;  /* 0x000000ffff5c7224 */ /* 0x000fe200078e00ff */
[----:B------:R-:W-:Y:S01]  /*5e10*/  LOP3.LUT R96, R96, R5, RZ, 0xfc, !PT ;  /* 0x0000000560607212 */ /* 0x000fe200078efcff */
[----:B------:R-:W-:Y:S01]  /*5e20*/  IMAD.MOV.U32 R89, RZ, RZ, RZ ;  /* 0x000000ffff597224 */ /* 0x000fe200078e00ff */
[----:B------:R-:W-:Y:S01]  /*5e30*/  MOV R87, UR4 ;  /* 0x0000000400577c02 */ /* 0x000fe20008000f00 */
[----:B------:R-:W3:Y:S01]  /*5e40*/  LDC.64 R78, c[0x0][0x8b0] ;  /* 0x00022c00ff4e7b82 */ /* 0x000ee20000000a00 */
[----:B------:R-:W4:Y:S01]  /*5e50*/  LDS R0, [UR43+0x140] ;  /* 0x0001402bff007984 */ /* 0x000f220008000800 */
[C---:B------:R-:W-:Y:S01]  /*5e60*/  LOP3.LUT R95, R97.reuse, 0x2, RZ, 0xc0, !PT ;  /* 0x00000002615f7812 */ /* 0x040fe200078ec0ff */
[----:B------:R-:W1:Y:S01]  /*5e70*/  LDCU UR60, c[0x0][0x370] ;  /* 0x00006e00ff3c77ac */ /* 0x000e620008000800 */
[----:B------:R-:W-:Y:S01]  /*5e80*/  LOP3.LUT R37, R6, 0x400000, R37, 0xf8, !PT ;  /* 0x0040000006257812 */ /* 0x000fe200078ef825 */
[----:B------:R-:W-:Y:S01]  /*5e90*/  IMAD R96, R96, 0x2, R87 ;  /* 0x0000000260607824 */ /* 0x000fe200078e0257 */
[----:B------:R-:W-:Y:S01]  /*5ea0*/  LOP3.LUT R97, R97, 0x4, RZ, 0xc0, !PT ;  /* 0x0000000461617812 */ /* 0x000fe200078ec0ff */
[----:B------:R-:W1:Y:S01]  /*5eb0*/  LDCU UR42, c[0x0][0xb0c] ;  /* 0x00016180ff2a77ac */ /* 0x000e620008000800 */
[----:B------:R-:W1:Y:S01]  /*5ec0*/  LDC.64 R76, c[0x0][0x8a8] ;  /* 0x00022a00ff4c7b82 */ /* 0x000e620000000a00 */
[----:B------:R-:W-:Y:S01]  /*5ed0*/  MOV R91, RZ ;  /* 0x000000ff005b7202 */ /* 0x000fe20000000f00 */
[--C-:B------:R-:W-:Y:S01]  /*5ee0*/  IMAD R95, R95, -0x10, R96.reuse ;  /* 0xfffffff05f5f7824 */ /* 0x100fe200078e0260 */
[----:B------:R-:W1:Y:S01]  /*5ef0*/  LDCU UR39, c[0x0][0xb30] ;  /* 0x00016600ff2777ac */ /* 0x000e620008000800 */
[----:B------:R-:W-:Y:S01]  /*5f00*/  IMAD R94, R97, -0x10, R96 ;  /* 0xfffffff0615e7824 */ /* 0x000fe200078e0260 */
[----:B------:R-:W1:Y:S01]  /*5f10*/  LDCU.64 UR54, c[0x0][0x888] ;  /* 0x00011100ff3677ac */ /* 0x000e620008000a00 */
[----:B------:R-:W1:Y:S01]  /*5f20*/  LDCU.64 UR40, c[0x0][0xb28] ;  /* 0x00016500ff2877ac */ /* 0x000e620008000a00 */
[----:B------:R-:W1:Y:S01]  /*5f30*/  LDCU.128 UR56, c[0x0][0xb10] ;  /* 0x00016200ff3877ac */ /* 0x000e620008000c00 */
[----:B------:R-:W1:Y:S01]  /*5f40*/  LDCU UR53, c[0x0][0x374] ;  /* 0x00006e80ff3577ac */ /* 0x000e620008000800 */
[----:B------:R-:W-:Y:S01]  /*5f50*/  UMOV UR47, URZ ;  /* 0x000000ff002f7c82 */ /* 0x000fe20008000000 */
[----:B------:R-:W-:Y:S01]  /*5f60*/  UMOV UR46, URZ ;  /* 0x000000ff002e7c82 */ /* 0x000fe20008000000 */
[----:B--2-4-:R-:W-:-:S07]  /*5f70*/  IMAD.IADD R37, R0, 0x1, R37 ;  /* 0x0000000100257824 */ /* 0x014fce00078e0225 */
.L_x_148:
[----:B------:R-:W-:Y:S02]  /*5f80*/  LEA R3, R89, UR43, 0x3 ;  /* 0x0000002b59037c11 */ /* 0x000fe4000f8e18ff */
[----:B------:R-:W-:Y:S02]  /*5f90*/  SHF.L.U32 R0, R91, 0x1f, RZ ;  /* 0x0000001f5b007819 */ /* 0x000fe400000006ff */
[----:B------:R-:W-:Y:S02]  /*5fa0*/  LEA R5, R89, UR43, 0x4 ;  /* 0x0000002b59057c11 */ /* 0x000fe4000f8e20ff */
[----:B--2---:R-:W2:Y:S02]  /*5fb0*/  SYNCS.PHASECHK.TRANS64.TRYWAIT P0, [R3+URZ+0x90], R0 ;  /* 0x00009000030075a7 */ /* 0x004ea400080011ff */
[----:B-12---:R-:W-:Y:S05]  /*5fc0*/  @!P0 BRA `(.L_x_105) ;  /* 0x0000004c00748947 */ /* 0x006fea0003800000 */
.L_x_199:
        /* <DEDUP_REMOVED lines=8> */
[----:B----4-:R-:W-:Y:S11]  /*6050*/  LOP3.LUT P0, RZ, R6, 0x1, RZ, 0xc0, !PT ;  /* 0x0000000106ff7812 */ /* 0x010ff6000780c0ff */
[----:B------:R-:W-:Y:S02]  /*6060*/  @!UPT UIADD3 URZ, UPT, UPT, URZ, URZ, URZ ;  /* 0x000000fffffff290 */ /* 0x000fe4000fffe0ff */
[----:B-1----:R-:W-:Y:S01]  /*6070*/  VOTEU.ANY UP1, P0 ;  /* 0x0000000000ff7886 */ /* 0x002fe20000020100 */
[----:B------:R-:W-:Y:S01]  /*6080*/  PLOP3.LUT P0, PT, PT, PT, UP1, 0x80, 0x8 ;  /* 0x000000000008781c */ /* 0x000fe20003f0f018 */
[----:B------:R-:W-:Y:S11]  /*6090*/  UP2UR UR62, UPR, URZ, 0x2 ;  /* 0x00000002ff3e7883 */ /* 0x000ff60008000000 */
[----:B------:R-:W-:Y:S01]  /*60a0*/  @!UPT UIADD3 URZ, UPT, UPT, URZ, URZ, URZ ;  /* 0x000000fffffff290 */ /* 0x000fe2000fffe0ff */
[----:B--2---:R-:W-:Y:S02]  /*60b0*/  @P0 SHF.R.U32.HI R0, RZ, 0x10, R5 ;  /* 0x00000010ff000819 */ /* 0x004fe40000011605 */
        /* <DEDUP_REMOVED lines=12> */
[----:B------:R-:W2:Y:S01]  /*6180*/  LDCU UR12, c[0x0][0xb20] ;  /* 0x00016400ff0c77ac */ /* 0x000ea20008000800 */
[----:B------:R-:W-:Y:S02]  /*6190*/  UIMAD.WIDE.U32 UR4, UR53, UR59, URZ ;  /* 0x0000003b350472a5 */ /* 0x000fe4000f8e00ff */
[----:B------:R-:W-:Y:S02]  /*61a0*/  UIMAD.WIDE.U32 UR6, UR60, UR56, URZ ;  /* 0x000000383c0672a5 */ /* 0x000fe4000f8e00ff */
[----:B------:R-:W-:Y:S02]  /*61b0*/  UISETP.NE.AND UP0, UPT, UR58, 0x1, UPT ;  /* 0x000000013a00788c */ /* 0x000fe4000bf05270 */
[----:B------:R-:W-:Y:S02]  /*61c0*/  UIMAD.WIDE.U32 UR8, UR37, UR59, URZ ;  /* 0x0000003b250872a5 */ /* 0x000fe4000f8e00ff */
[----:B------:R-:W-:Y:S02]  /*61d0*/  UIMAD.WIDE.U32 UR10, UR38, UR56, URZ ;  /* 0x00000038260a72a5 */ /* 0x000fe4000f8e00ff */
[----:B------:R-:W-:Y:S02]  /*61e0*/  UISETP.NE.AND UP1, UPT, UR42, 0x1, UPT ;  /* 0x000000012a00788c */ /* 0x000fe4000bf25270 */
[----:B------:R-:W-:Y:S01]  /*61f0*/  UISETP.NE.AND UP2, UPT, UR45, 0x1, UPT ;  /* 0x000000012d00788c */ /* 0x000fe2000bf45270 */
[----:B------:R-:W-:Y:S02]  /*6200*/  UMOV UR4, UR5 ;  /* 0x0000000500047c82 */ /* 0x000fe40008000000 */
[----:B--2---:R-:W-:Y:S03]  /*6210*/  USHF.R.U32.HI UR5, URZ, UR12, UR4 ;  /* 0x0000000cff057299 */ /* 0x004fe60008011604 */
[----:B------:R-:W-:Y:S02]  /*6220*/  UMOV UR4, UR7 ;  /* 0x0000000700047c82 */ /* 0x000fe40008000000 */
[----:B------:R-:W-:Y:S02]  /*6230*/  USHF.R.U32.HI UR7, URZ, UR57, UR4 ;  /* 0x00000039ff077299 */ /* 0x000fe40008011604 */
[----:B------:R-:W-:Y:S02]  /*6240*/  USEL UR4, UR53, UR5, !UP0 ;  /* 0x0000000535047287 */ /* 0x000fe4000c000000 */
[----:B------:R-:W-:Y:S01]  /*6250*/  USEL UR7, UR60, UR7, !UP1 ;  /* 0x000000073c077287 */ /* 0x000fe2000c800000 */
[----:B------:R-:W-:Y:S01]  /*6260*/  UMOV UR5, UR9 ;  /* 0x0000000900057c82 */ /* 0x000fe20008000000 */
[----:B------:R-:W-:Y:S02]  /*6270*/  UIMAD.WIDE.U32 UR8, UR4, UR40, URZ ;  /* 0x00000028040872a5 */ /* 0x000fe4000f8e00ff */
[----:B------:R-:W-:Y:S03]  /*6280*/  USHF.R.U32.HI UR6, URZ, UR12, UR5 ;  /* 0x0000000cff067299 */ /* 0x000fe60008011605 */
[----:B------:R-:W-:Y:S01]  /*6290*/  UMOV UR5, UR11 ;  /* 0x0000000b00057c82 */ /* 0x000fe20008000000 */
[----:B------:R-:W-:Y:S02]  /*62a0*/  UIMAD.WIDE.U32 UR10, UR7, UR40, URZ ;  /* 0x00000028070a72a5 */ /* 0x000fe4000f8e00ff */
[----:B------:R-:W-:Y:S02]  /*62b0*/  USHF.R.U32.HI UR12, URZ, UR57, UR5 ;  /* 0x00000039ff0c7299 */ /* 0x000fe40008011605 */
[----:B------:R-:W-:Y:S01]  /*62c0*/  USEL UR6, UR37, UR6, !UP0 ;  /* 0x0000000625067287 */ /* 0x000fe2000c000000 */
[----:B------:R-:W-:Y:S02]  /*62d0*/  UMOV UR5, UR9 ;  /* 0x0000000900057c82 */ /* 0x000fe40008000000 */
[----:B------:R-:W-:Y:S01]  /*62e0*/  UMOV UR10, UR11 ;  /* 0x0000000b000a7c82 */ /* 0x000fe20008000000 */
[----:B------:R-:W-:Y:S02]  /*62f0*/  @UP2 USHF.R.U32.HI UR4, URZ, UR41, UR5 ;  /* 0x00000029ff042299 */ /* 0x000fe40008011605 */
[----:B------:R-:W-:Y:S02]  /*6300*/  @UP2 USHF.R.U32.HI UR7, URZ, UR41, UR10 ;  /* 0x00000029ff072299 */ /* 0x000fe4000801160a */
[----:B------:R-:W-:Y:S02]  /*6310*/  UIMAD UR4, UR45, UR4, URZ ;  /* 0x000000042d0472a4 */ /* 0x000fe4000f8e02ff */
        /* <DEDUP_REMOVED lines=8> */
[----:B------:R-:W-:Y:S02]  /*63a0*/  USEL UR11, UR6, UR4, !UP2 ;  /* 0x00000004060b7287 */ /* 0x000fe4000d000000 */
[----:B------:R-:W-:Y:S02]  /*63b0*/  UIADD3 UR8, UPT, UPT, -UR5, URZ, URZ ;  /* 0x000000ff05087290 */ /* 0x000fe4000fffe1ff */
[----:B------:R-:W-:Y:S01]  /*63c0*/  UIADD3 UR10, UPT, UPT, -UR11, URZ, URZ ;  /* 0x000000ff0b0a7290 */ /* 0x000fe2000fffe1ff */
[----:B------:R-:W-:Y:S01]  /*63d0*/  @!UP0 UMOV UR4, UR9 ;  /* 0x0000000900048c82 */ /* 0x000fe20008000000 */
[----:B------:R-:W-:Y:S02]  /*63e0*/  UIADD3 UR9, UPT, UPT, -UR6, URZ, URZ ;  /* 0x000000ff06097290 */ /* 0x000fe4000fffe1ff */
[----:B------:R-:W-:Y:S02]  /*63f0*/  @!UP0 USHF.R.U32.HI UR4, URZ, UR41, UR4 ;  /* 0x00000029ff048299 */ /* 0x000fe40008011604 */
[----:B------:R-:W-:Y:S02]  /*6400*/  UIMAD UR10, UR45, UR10, UR6 ;  /* 0x0000000a2d0a72a4 */ /* 0x000fe4000f8e0206 */
[----:B------:R-:W-:Y:S04]  /*6410*/  @!UP0 USEL UR4, UR5, UR4, !UP2 ;  /* 0x0000000405048287 */ /* 0x000fe8000d000000 */
[----:B------:R-:W-:Y:S02]  /*6420*/  @!UP0 UIMAD UR10, UR7, UR10, UR4 ;  /* 0x0000000a070a82a4 */ /* 0x000fe4000f8e0204 */
[----:B------:R-:W-:Y:S02]  /*6430*/  @!UP0 UIADD3 UR11, UPT, UPT, UR11, -UR4, URZ ;  /* 0x800000040b0b8290 */ /* 0x000fe4000fffe0ff */
[----:B------:R-:W-:Y:S02]  /*6440*/  UIMAD UR7, UR42, UR8, UR38 ;  /* 0x000000082a0772a4 */ /* 0x000fe4000f8e0226 */
[----:B------:R-:W-:Y:S02]  /*6450*/  @!UP0 UIMAD UR6, UR11, UR45, UR5 ;  /* 0x0000002d0b0682a4 */ /* 0x000fe4000f8e0205 */
[----:B------:R-:W-:Y:S01]  /*6460*/  UIMAD UR4, UR58, UR9, UR37 ;  /* 0x000000093a0472a4 */ /* 0x000fe2000f8e0225 */
[----:B------:R-:W-:Y:S02]  /*6470*/  @!UP0 UMOV UR5, UR10 ;  /* 0x0000000a00058c82 */ /* 0x000fe40008000000 */
[----:B------:R-:W-:Y:S02]  /*6480*/  UIMAD UR38, UR5, UR42, UR7 ;  /* 0x0000002a052672a4 */ /* 0x000fe4000f8e0207 */
[----:B------:R-:W-:Y:S11]  /*6490*/  UIMAD UR37, UR6, UR58, UR4 ;  /* 0x0000003a062572a4 */ /* 0x000ff6000f8e0204 */
[----:B------:R-:W-:Y:S01]  /*64a0*/  @!UPT UIADD3 URZ, UPT, UPT, URZ, URZ, URZ ;  /* 0x000000fffffff290 */ /* 0x000fe2000fffe0ff */
.L_x_106:
[----:B------:R-:W-:Y:S01]  /*64b0*/  UISETP.NE.AND UP0, UPT, UR39, 0x1, UPT ;  /* 0x000000012700788c */ /* 0x000fe2000bf05270 */
[----:B------:R-:W-:Y:S01]  /*64c0*/  LOP3.LUT P0, RZ, R87, 0x1b0, RZ, 0xc0, !PT ;  /* 0x000001b057ff7812 */ /* 0x000fe2000780c0ff */
[----:B------:R-:W-:Y:S01]  /*64d0*/  USHF.L.U32 UR50, UR20, 0x6, URZ ;  /* 0x0000000614327899 */ /* 0x000fe200080006ff */
[----:B------:R-:W-:Y:S01]  /*64e0*/  BSSY.RECONVERGENT B6, `(.L_x_107) ;  /* 0x0000034000067945 */ /* 0x000fe20003800200 */
[----:B------:R-:W-:Y:S01]  /*64f0*/  USHF.L.U32 UR49, UR24, 0x8, URZ ;  /* 0x0000000818317899 */ /* 0x000fe200080006ff */
[----:B------:R-:W-:Y:S06]  /*6500*/  IADD3 R89, PT, PT, R89, 0x1, RZ ;  /* 0x0000000159597810 */ /* 0x000fec0007ffe0ff */
[----:B------:R-:W2:Y:S01]  /*6510*/  @!UP0 LDCU.128 UR12, c[0x0][0xb10] ;  /* 0x00016200ff0c87ac */ /* 0x000ea20008000c00 */
[----:B------:R-:W4:Y:S01]  /*6520*/  @!UP0 LDCU UR5, c[0x0][0xb0c] ;  /* 0x00016180ff0587ac */ /* 0x000f220008000800 */
[----:B------:R-:W3:Y:S01]  /*6530*/  @!UP0 LDCU UR10, c[0x0][0xb20] ;  /* 0x00016400ff0a87ac */ /* 0x000ee20008000800 */
[----:B--2---:R-:W-:Y:S02]  /*6540*/  UIMAD.WIDE.U32 UR8, UR38, UR12, URZ ;  /* 0x0000000c260872a5 */ /* 0x004fe4000f8e00ff */
[----:B------:R-:W-:Y:S02]  /*6550*/  UIMAD.WIDE.U32 UR6, UR37, UR15, URZ ;  /* 0x0000000f250672a5 */ /* 0x000fe4000f8e00ff */
[----:B------:R-:W-:Y:S03]  /*6560*/  @!UP0 UISETP.NE.AND UP1, UPT, UR14, 0x1, UPT ;  /* 0x000000010e00888c */ /* 0x000fe6000bf25270 */
[----:B------:R-:W-:Y:S01]  /*6570*/  @!UP0 UMOV UR4, UR9 ;  /* 0x0000000900048c82 */ /* 0x000fe20008000000 */
[----:B----4-:R-:W-:Y:S02]  /*6580*/  @!UP0 UISETP.NE.AND UP2, UPT, UR5, 0x1, UPT ;  /* 0x000000010500888c */ /* 0x010fe4000bf45270 */
[----:B------:R-:W-:Y:S01]  /*6590*/  @!UP0 USHF.R.U32.HI UR4, URZ, UR13, UR4 ;  /* 0x0000000dff048299 */ /* 0x000fe20008011604 */
[----:B------:R-:W-:Y:S02]  /*65a0*/  @!UP0 UMOV UR6, UR7 ;  /* 0x0000000700068c82 */ /* 0x000fe40008000000 */
[----:B---3--:R-:W-:Y:S02]  /*65b0*/  @!UP0 USHF.R.U32.HI UR6, URZ, UR10, UR6 ;  /* 0x0000000aff068299 */ /* 0x008fe40008011606 */
[----:B------:R-:W-:Y:S02]  /*65c0*/  @!UP0 USEL UR7, UR38, UR4, !UP2 ;  /* 0x0000000426078287 */ /* 0x000fe4000d000000 */
[----:B------:R-:W-:Y:S04]  /*65d0*/  @!UP0 USEL UR6, UR37, UR6, !UP1 ;  /* 0x0000000625068287 */ /* 0x000fe8000c800000 */
[----:B------:R-:W-:Y:S02]  /*65e0*/  @!UP0 UIADD3 UR4, UPT, UPT, -UR7, UR6, URZ ;  /* 0x0000000607048290 */ /* 0x000fe4000fffe1ff */
[----:B------:R-:W-:Y:S02]  /*65f0*/  @!UP0 UIADD3 UR6, UPT, UPT, UR7, -UR6, URZ ;  /* 0x8000000607068290 */ /* 0x000fe4000fffe0ff */
[----:B------:R-:W-:Y:S02]  /*6600*/  @!UP0 UIMAD UR38, UR4, UR5, UR38 ;  /* 0x00000005042682a4 */ /* 0x000fe4000f8e0226 */
[----:B------:R-:W-:Y:S01]  /*6610*/  @!UP0 UIMAD UR37, UR6, UR14, UR37 ;  /* 0x0000000e062582a4 */ /* 0x000fe2000f8e0225 */
[----:B------:R-:W-:Y:S11]  /*6620*/  @!P0 BRA `(.L_x_108) ;  /* 0x00000000007c8947 */ /* 0x000ff60003800000 */
[----:B------:R-:W2:Y:S01]  /*6630*/  LDCU.64 UR8, c[0x4][0x80] ;  /* 0x01001000ff0877ac */ /* 0x000ea20008000a00 */
[----:B------:R-:W-:Y:S01]  /*6640*/  MOV R2, 0x0 ;  /* 0x0000000000027802 */ /* 0x000fe20000000f00 */
[----:B------:R-:W-:Y:S02]  /*6650*/  HFMA2 R12, -RZ, RZ, 0, 5.9604644775390625e-08 ;  /* 0x00000001ff0c7431 */ /* 0x000fe400000001ff */
[----:B------:R-:W-:Y:S01]  /*6660*/  IMAD.MOV.U32 R8, RZ, RZ, 0x70 ;  /* 0x00000070ff087424 */ /* 0x000fe200078e00ff */
[----:B------:R3:W4:Y:S01]  /*6670*/  LDC.64 R14, c[0x4][R2] ;  /* 0x01000000020e7b82 */ /* 0x0007220000000a00 */
[----:B------:R-:W1:Y:S01]  /*6680*/  LDCU.64 UR6, c[0x4][0x88] ;  /* 0x01001100ff0677ac */ /* 0x000e620008000a00 */
[----:B------:R-:W-:Y:S01]  /*6690*/  IMAD.MOV.U32 R13, RZ, RZ, RZ ;  /* 0x000000ffff0d7224 */ /* 0x000fe200078e00ff */
[----:B------:R-:W1:Y:S01]  /*66a0*/  LDCU.64 UR4, c[0x4][0x8] ;  /* 0x01000100ff0477ac */ /* 0x000e620008000a00 */
[----:B--2---:R-:W-:Y:S01]  /*66b0*/  MOV R5, UR9 ;  /* 0x0000000900057c02 */ /* 0x004fe20008000f00 */
[----:B------:R-:W-:Y:S01]  /*66c0*/  IMAD.U32 R4, RZ, RZ, UR8 ;  /* 0x00000008ff047e24 */ /* 0x000fe2000f8e00ff */
[----:B-1----:R-:W-:Y:S01]  /*66d0*/  MOV R7, UR7 ;  /* 0x0000000700077c02 */ /* 0x002fe20008000f00 */
[----:B------:R-:W-:Y:S01]  /*66e0*/  IMAD.U32 R6, RZ, RZ, UR6 ;  /* 0x00000006ff067e24 */ /* 0x000fe2000f8e00ff */
[----:B------:R-:W-:Y:S01]  /*66f0*/  MOV R11, UR5 ;  /* 0x00000005000b7c02 */ /* 0x000fe20008000f00 */
[----:B------:R-:W-:Y:S02]  /*6700*/  IMAD.U32 R10, RZ, RZ, UR4 ;  /* 0x00000004ff0a7e24 */ /* 0x000fe4000f8e00ff */
[----:B------:R-:W-:Y:S07]  /*6710*/  LEPC R20, `(.L_x_109) ;  /* 0x000000001014794e */ /* 0x000fee0000000000 */
[----:B---345:R-:W-:Y:S05]  /*6720*/  CALL.ABS.NOINC R14 ;  /* 0x000000000e007343 */ /* 0x038fea0003c00000 */
.L_x_109:
[----:B------:R-:W1:Y:S01]  /*6730*/  LDCU.64 UR8, c[0x4][0x80] ;  /* 0x01001000ff0877ac */ /* 0x000e620008000a00 */
[----:B------:R-:W2:Y:S01]  /*6740*/  LDC.64 R2, c[0x4][R2] ;  /* 0x0100000002027b82 */ /* 0x000ea20000000a00 */
[----:B------:R-:W-:Y:S02]  /*6750*/  HFMA2 R12, -RZ, RZ, 0, 5.9604644775390625e-08 ;  /* 0x00000001ff0c7431 */ /* 0x000fe400000001ff */
[----:B------:R-:W-:Y:S02]  /*6760*/  IMAD.MOV.U32 R8, RZ, RZ, 0x70 ;  /* 0x00000070ff087424 */ /* 0x000fe400078e00ff */
[----:B------:R-:W-:Y:S01]  /*6770*/  IMAD.MOV.U32 R13, RZ, RZ, RZ ;  /* 0x000000ffff0d7224 */ /* 0x000fe200078e00ff */
[----:B------:R-:W3:Y:S01]  /*6780*/  LDCU.64 UR6, c[0x4][0x88] ;  /* 0x01001100ff0677ac */ /* 0x000ee20008000a00 */
[----:B------:R-:W4:Y:S01]  /*6790*/  LDCU.64 UR4, c[0x4][0x8] ;  /* 0x01000100ff0477ac */ /* 0x000f220008000a00 */
[----:B-1----:R-:W-:Y:S02]  /*67a0*/  MOV R4, UR8 ;  /* 0x0000000800047c02 */ /* 0x002fe40008000f00 */
[----:B------:R-:W-:Y:S02]  /*67b0*/  MOV R5, UR9 ;  /* 0x0000000900057c02 */ /* 0x000fe40008000f00 */
[----:B---3--:R-:W-:Y:S01]  /*67c0*/  MOV R7, UR7 ;  /* 0x0000000700077c02 */ /* 0x008fe20008000f00 */
[----:B------:R-:W-:Y:S01]  /*67d0*/  IMAD.U32 R6, RZ, RZ, UR6 ;  /* 0x00000006ff067e24 */ /* 0x000fe2000f8e00ff */
[----:B----4-:R-:W-:Y:S01]  /*67e0*/  MOV R11, UR5 ;  /* 0x00000005000b7c02 */ /* 0x010fe20008000f00 */
[----:B------:R-:W-:Y:S02]  /*67f0*/  IMAD.U32 R10, RZ, RZ, UR4 ;  /* 0x00000004ff0a7e24 */ /* 0x000fe4000f8e00ff */
[----:B------:R-:W-:Y:S07]  /*6800*/  LEPC R20, `(.L_x_108) ;  /* 0x000000001014794e */ /* 0x000fee0000000000 */
[----:B--2---:R-:W-:Y:S05]  /*6810*/  CALL.ABS.NOINC R2 ;  /* 0x0000000002007343 */ /* 0x004fea0003c00000 */
.L_x_108:
[----:B------:R-:W-:Y:S05]  /*6820*/  BSYNC.RECONVERGENT B6 ;  /* 0x0000000000067941 */ /* 0x000fea0003800200 */
.L_x_107:
[----:B------:R-:W-:Y:S02]  /*6830*/  ISETP.NE.U32.AND P0, PT, RZ, UR54, PT ;  /* 0x00000036ff007c0c */ /* 0x000fe4000bf05070 */
[C---:B------:R-:W-:Y:S02]  /*6840*/  ISETP.NE.U32.AND P1, PT, R82.reuse, RZ, PT ;  /* 0x000000ff5200720c */ /* 0x040fe40003f25070 */
[----:B------:R-:W-:Y:S02]  /*6850*/  ISETP.NE.U32.AND P4, PT, R82, RZ, PT ;  /* 0x000000ff5200720c */ /* 0x000fe40003f85070 */
[----:B------:R-:W-:Y:S02]  /*6860*/  ISETP.NE.AND.EX P0, PT, RZ, UR55, PT, P0 ;  /* 0x00000037ff007c0c */ /* 0x000fe4000bf05300 */
[C---:B------:R-:W-:Y:S02]  /*6870*/  ISETP.NE.AND.EX P1, PT, R83.reuse, RZ, PT, P1 ;  /* 0x000000ff5300720c */ /* 0x040fe40003f25310 */
[----:B------:R-:W-:Y:S02]  /*6880*/  ISETP.NE.AND.EX P4, PT, R83, RZ, P0, P4 ;  /* 0x000000ff5300720c */ /* 0x000fe40000785340 */
[----:B------:R-:W-:Y:S02]  /*6890*/  ISETP.NE.U32.AND P5, PT, R78, RZ, PT ;  /* 0x000000ff4e00720c */ /* 0x000fe40003fa5070 */
[----:B------:R-:W-:Y:S02]  /*68a0*/  ISETP.NE.U32.AND P3, PT, RZ, UR54, PT ;  /* 0x00000036ff007c0c */ /* 0x000fe4000bf65070 */
[----:B------:R-:W-:Y:S02]  /*68b0*/  PLOP3.LUT P2, PT, PT, PT, PT, 0x8, 0x80 ;  /* 0x000000000080781c */ /* 0x000fe40003f4e170 */
[----:B------:R-:W-:Y:S02]  /*68c0*/  ISETP.NE.AND.EX P5, PT, R79, RZ, PT, P5 ;  /* 0x000000ff4f00720c */ /* 0x000fe40003fa5350 */
[----:B------:R-:W-:Y:S03]  /*68d0*/  ISETP.NE.AND.EX P3, PT, RZ, UR55, PT, P3 ;  /* 0x00000037ff007c0c */ /* 0x000fe6000bf65330 */
[----:B------:R-:W-:Y:S01]  /*68e0*/  @!P4 PLOP3.LUT P2, PT, P1, PT, PT, 0x80, 0x8 ;  /* 0x000000000008c81c */ /* 0x000fe20000f4f070 */
[----:B------:R-:W-:Y:S01]  /*68f0*/  @!UPT UIADD3 URZ, UPT, UPT, URZ, URZ, URZ ;  /* 0x000000fffffff290 */ /* 0x000fe2000fffe0ff */
[----:B------:R-:W-:Y:S11]  /*6900*/  @!P1 BRA `(.L_x_110) ;  /* 0x0000000000309947 */ /* 0x000ff60003800000 */
[----:B------:R-:W-:Y:S01]  /*6910*/  ISETP.NE.U32.AND P0, PT, R80, RZ, PT ;  /* 0x000000ff5000720c */ /* 0x000fe20003f05070 */
[----:B------:R-:W2:Y:S01]  /*6920*/  LDCU.64 UR4, c[0x0][0x358] ;  /* 0x00006b00ff0477ac */ /* 0x000ea20008000a00 */
[----:B------:R-:W-:Y:S02]  /*6930*/  IMAD.MOV.U32 R84, RZ, RZ, 0x1 ;  /* 0x00000001ff547424 */ /* 0x000fe400078e00ff */
[----:B------:R-:W-:Y:S11]  /*6940*/  ISETP.NE.AND.EX P0, PT, R81, RZ, PT, P0 ;  /* 0x000000ff5100720c */ /* 0x000ff60003f05300 */
[----:B------:R-:W-:Y:S02]  /*6950*/  @!UPT UIADD3 URZ, UPT, UPT, URZ, URZ, URZ ;  /* 0x000000fffffff290 */ /* 0x000fe4000fffe0ff */
[----:B------:R-:W3:Y:S01]  /*6960*/  @P0 LDC.64 R2, c[0x0][0x888] ;  /* 0x00022200ff020b82 */ /* 0x000ee20000000a00 */
[----:B-1----:R-:W-:Y:S04]  /*6970*/  @P0 IMAD R0, R82, UR36, RZ ;  /* 0x0000002452000c24 */ /* 0x002fe8000f8e02ff */
[----:B---3--:R-:W-:Y:S04]  /*6980*/  @P0 IMAD.WIDE R2, R0, 0x4, R2 ;  /* 0x0000000400020825 */ /* 0x008fe800078e0202 */
[----:B------:R-:W-:Y:S01]  /*6990*/  HFMA2 R0, -RZ, RZ, 0, 5.9604644775390625e-08 ;  /* 0x00000001ff007431 */ /* 0x000fe200000001ff */
[----:B--2--5:R2:W5:Y:S04]  /*69a0*/  @P0 LDG.E R41, desc[UR4][R2.64] ;  /* 0x0000000402290981 */ /* 0x024568000c1e1900 */
[----:B------:R-:W-:Y:S01]  /*69b0*/  @!P0 PRMT R84, R0, 0x7610, R84 ;  /* 0x0000761000548816 */ /* 0x000fe20000000054 */
[----:B--2---:R-:W3:Y:S06]  /*69c0*/  @!P0 LDC R41, c[0x0][0x880] ;  /* 0x00022000ff298b82 */ /* 0x004eec0000000800 */
.L_x_110:
[----:B------:R-:W-:Y:S05]  /*69d0*/  @!P5 BRA `(.L_x_111) ;  /* 0x000000000024d947 */ /* 0x000fea0003800000 */
[----:B------:R-:W-:Y:S01]  /*69e0*/  ISETP.NE.U32.AND P0, PT, R76, RZ, PT ;  /* 0x000000ff4c00720c */ /* 0x000fe20003f05070 */
[----:B------:R-:W2:Y:S03]  /*69f0*/  LDCU.64 UR4, c[0x0][0x358] ;  /* 0x00006b00ff0477ac */ /* 0x000ea60008000a00 */
[----:B------:R-:W-:Y:S11]  /*6a00*/  ISETP.NE.AND.EX P0, PT, R77, RZ, PT, P0 ;  /* 0x000000ff4d00720c */ /* 0x000ff60003f05300 */
[----:B------:R-:W-:Y:S02]  /*6a10*/  @!UPT UIADD3 URZ, UPT, UPT, URZ, URZ, URZ ;  /* 0x000000fffffff290 */ /* 0x000fe4000fffe0ff */
[----:B------:R-:W4:Y:S01]  /*6a20*/  @P0 LDC.64 R2, c[0x0][0x8a8] ;  /* 0x00022a00ff020b82 */ /* 0x000f220000000a00 */
[----:B-1----:R-:W-:Y:S04]  /*6a30*/  @P0 IMAD R0, R78, UR36, RZ ;  /* 0x000000244e000c24 */ /* 0x002fe8000f8e02ff */
[----:B----4-:R-:W-:Y:S05]  /*6a40*/  @P0 IMAD.WIDE R2, R0, 0x4, R2 ;  /* 0x0000000400020825 */ /* 0x010fea00078e0202 */
[----:B--2--5:R2:W5:Y:S02]  /*6a50*/  @P0 LDG.E R38, desc[UR4][R2.64] ;  /* 0x0000000402260981 */ /* 0x024564000c1e1900 */
[----:B--2---:R-:W4:Y:S02]  /*6a60*/  @!P0 LDC R38, c[0x0][0x8a0] ;  /* 0x00022800ff268b82 */ /* 0x004f240000000800 */
.L_x_111:
[----:B---3-5:R-:W-:Y:S01]  /*6a70*/  FSETP.NEU.AND P0, PT, R41, RZ, PT ;  /* 0x000000ff2900720b */ /* 0x028fe20003f0d000 */
[----:B------:R-:W-:Y:S01]  /*6a80*/  BSSY B1, `(.L_x_112) ;  /* 0x0000038000017945 */ /* 0x000fe20003800000 */
[----:B------:R-:W-:Y:S01]  /*6a90*/  SEL R5, RZ, 0xffffffff, P3 ;  /* 0xffffffffff057807 */ /* 0x000fe20001800000 */
[----:B------:R-:W-:Y:S01]  /*6aa0*/  IMAD.MOV.U32 R46, RZ, RZ, 0x1 ;  /* 0x00000001ff2e7424 */ /* 0x000fe200078e00ff */
[----:B------:R-:W-:Y:S01]  /*6ab0*/  @!P4 LOP3.LUT P3, RZ, R84, 0xff, RZ, 0xc0, !PT ;  /* 0x000000ff54ffc812 */ /* 0x000fe2000786c0ff */
[C---:B------:R-:W-:Y:S01]  /*6ac0*/  IMAD R39, R36.reuse, 0x80, R37 ;  /* 0x0000008024277824 */ /* 0x040fe200078e0225 */
[----:B-1----:R-:W-:Y:S01]  /*6ad0*/  @!P4 SEL R0, RZ, 0xffffffff, P0 ;  /* 0xffffffffff00c807 */ /* 0x002fe20000000000 */
[----:B------:R-:W-:Y:S01]  /*6ae0*/  IMAD R90, R97, -0x10, R95 ;  /* 0xfffffff0615a7824 */ /* 0x000fe200078e025f */
[----:B------:R-:W-:Y:S01]  /*6af0*/  LOP3.LUT R93, R93, 0x1, RZ, 0x3c, !PT ;  /* 0x000000015d5d7812 */ /* 0x000fe200078e3cff */
[----:B------:R-:W-:Y:S01]  /*6b00*/  IMAD.MOV.U32 R47, RZ, RZ, RZ ;  /* 0x000000ffff2f7224 */ /* 0x000fe200078e00ff */
[C---:B------:R-:W-:Y:S02]  /*6b10*/  @P2 SEL R0, R5.reuse, R0, !P3 ;  /* 0x0000000005002207 */ /* 0x040fe40005800000 */
[----:B------:R-:W-:Y:S02]  /*6b20*/  CS2R R74, SRZ ;  /* 0x00000000004a7805 */ /* 0x000fe4000001ff00 */
[----:B------:R-:W-:Y:S02]  /*6b30*/  LEA R100, R36, UR43, 0x3 ;  /* 0x0000002b24647c11 */ /* 0x000fe4000f8e18ff */
[----:B------:R-:W-:Y:S02]  /*6b40*/  CS2R R72, SRZ ;  /* 0x0000000000487805 */ /* 0x000fe4000001ff00 */
[----:B------:R-:W-:Y:S02]  /*6b50*/  @!P4 LOP3.LUT R0, R0, 0x1, RZ, 0xc0, !PT ;  /* 0x000000010000c812 */ /* 0x000fe400078ec0ff */
[----:B------:R-:W-:Y:S02]  /*6b60*/  CS2R R66, SRZ ;  /* 0x0000000000427805 */ /* 0x000fe4000001ff00 */
[----:B------:R-:W-:Y:S02]  /*6b70*/  SHF.L.U32 R3, R92, 0x1f, RZ ;  /* 0x0000001f5c037819 */ /* 0x000fe400000006ff */
[----:B------:R-:W-:Y:S02]  /*6b80*/  CS2R R64, SRZ ;  /* 0x0000000000407805 */ /* 0x000fe4000001ff00 */
[----:B------:R-:W-:Y:S02]  /*6b90*/  ISETP.NE.U32.OR P5, PT, R0, 0x1, P4 ;  /* 0x000000010000780c */ /* 0x000fe400027a5470 */
[----:B------:R-:W-:Y:S02]  /*6ba0*/  CS2R R58, SRZ ;  /* 0x00000000003a7805 */ /* 0x000fe4000001ff00 */
[----:B------:R-:W-:Y:S02]  /*6bb0*/  LOP3.LUT P4, R88, R84, 0xff, RZ, 0xc0, !PT ;  /* 0x000000ff54587812 */ /* 0x000fe4000788c0ff */
[----:B------:R-:W-:Y:S02]  /*6bc0*/  CS2R R56, SRZ ;  /* 0x0000000000387805 */ /* 0x000fe4000001ff00 */
[----:B------:R-:W-:Y:S02]  /*6bd0*/  SEL R0, RZ, 0xffffffff, P0 ;  /* 0xffffffffff007807 */ /* 0x000fe40000000000 */
[----:B------:R-:W-:Y:S02]  /*6be0*/  CS2R R50, SRZ ;  /* 0x0000000000327805 */ /* 0x000fe4000001ff00 */
[----:B------:R-:W-:Y:S02]  /*6bf0*/  P2R R99, PR, RZ, 0x20 ;  /* 0x00000020ff637803 */ /* 0x000fe40000000000 */
[----:B------:R-:W-:Y:S02]  /*6c00*/  CS2R R48, SRZ ;  /* 0x0000000000307805 */ /* 0x000fe4000001ff00 */
[----:B------:R-:W-:Y:S04]  /*6c10*/  @P1 SEL R0, R5, R0, !P4 ;  /* 0x0000000005001207 */ /* 0x000fe80006000000 */
[----:B------:R-:W-:Y:S02]  /*6c20*/  LOP3.LUT R0, R0, 0x1, RZ, 0xc0, !PT ;  /* 0x0000000100007812 */ /* 0x000fe400078ec0ff */
[----:B------:R-:W-:Y:S02]  /*6c30*/  @P5 SHF.L.U32 R2, R93, 0x1f, RZ ;  /* 0x0000001f5d025819 */ /* 0x000fe400000006ff */
[----:B------:R-:W-:Y:S02]  /*6c40*/  ISETP.NE.U32.AND P0, PT, R0, 0x1, PT ;  /* 0x000000010000780c */ /* 0x000fe40003f05070 */
[----:B------:R-:W1:Y:S02]  /*6c50*/  @P5 SYNCS.PHASECHK.TRANS64.TRYWAIT P3, [UR43+0x40], R2 ;  /* 0x00004002ff0055a7 */ /* 0x000e64000806112b */
[----:B------:R-:W-:Y:S01]  /*6c60*/  P2R R60, PR, RZ, 0x1 ;  /* 0x00000001ff3c7803 */ /* 0x000fe20000000000 */
[----:B------:R2:W3:Y:S01]  /*6c70*/  SYNCS.PHASECHK.TRANS64.TRYWAIT P2, [R100+URZ+0xb0], R3 ;  /* 0x0000b003640075a7 */ /* 0x0004e200080411ff */
[----:B-1----:R-:W-:Y:S01]  /*6c80*/  @P5 SEL R46, RZ, 0x1, !P3 ;  /* 0x00000001ff2e5807 */ /* 0x002fe20005800000 */
[----:B--2---:R-:W-:Y:S06]  /*6c90*/  @!P5 BRA `(.L_x_113) ;  /* 0x000000000058d947 */ /* 0x004fec0003800000 */
[----:B------:R-:W-:Y:S01]  /*6ca0*/  IMAD.MOV.U32 R75, RZ, RZ, RZ ;  /* 0x000000ffff4b7224 */ /* 0x000fe200078e00ff */
[----:B------:R-:W-:Y:S01]  /*6cb0*/  ISETP.NE.AND P0, PT, R46, RZ, PT ;  /* 0x000000ff2e00720c */ /* 0x000fe20003f05270 */
[----:B------:R-:W-:Y:S01]  /*6cc0*/  BSSY B0, `(.L_x_114) ;  /* 0x000000c000007945 */ /* 0x000fe20003800000 */
[----:B------:R-:W-:Y:S02]  /*6cd0*/  CS2R R50, SRZ ;  /* 0x0000000000327805 */ /* 0x000fe4000001ff00 */
[----:B------:R-:W-:Y:S02]  /*6ce0*/  CS2R R48, SRZ ;  /* 0x0000000000307805 */ /* 0x000fe4000001ff00 */
[----:B------:R-:W-:Y:S02]  /*6cf0*/  CS2R R58, SRZ ;  /* 0x00000000003a7805 */ /* 0x000fe4000001ff00 */
[----:B------:R-:W-:Y:S02]  /*6d00*/  CS2R R56, SRZ ;  /* 0x0000000000387805 */ /* 0x000fe4000001ff00 */
[----:B------:R-:W-:Y:S02]  /*6d10*/  CS2R R66, SRZ ;  /* 0x0000000000427805 */ /* 0x000fe4000001ff00 */
[----:B------:R-:W-:Y:S02]  /*6d20*/  CS2R R64, SRZ ;  /* 0x0000000000407805 */ /* 0x000fe4000001ff00 */
[----:B------:R-:W-:Y:S01]  /*6d30*/  CS2R R72, SRZ ;  /* 0x0000000000487805 */ /* 0x000fe2000001ff00 */
[----:B------:R-:W-:Y:S06]  /*6d40*/  @P0 BRA `(.L_x_115) ;  /* 0x00000000000c0947 */ /* 0x000fec0003800000 */
[----:B------:R-:W-:Y:S04]  /*6d50*/  SHF.L.U32 R5, R93, 0x1f, RZ ;  /* 0x0000001f5d057819 */ /* 0x000fe800000006ff */
[----:B------:R-:W1:Y:S02]  /*6d60*/  SYNCS.PHASECHK.TRANS64.TRYWAIT P0, [UR43+0x40], R5 ;  /* 0x00004005ff0075a7 */ /* 0x000e64000800112b */
[----:B-1----:R-:W-:Y:S05]  /*6d70*/  @!P0 BRA `(.L_x_116) ;  /* 0x00000040001c8947 */ /* 0x002fea0003800000 */
.L_x_115:
[----:B------:R-:W-:Y:S05]  /*6d80*/  BSYNC B0 ;  /* 0x0000000000007941 */ /* 0x000fea0003800000 */
.L_x_114:
[----:B------:R-:W-:Y:S01]  /*6d90*/  ISETP.NE.AND P0, PT, R60, RZ, PT ;  /* 0x000000ff3c00720c */ /* 0x000fe20003f05270 */
[----:B------:R-:W-:Y:S11]  /*6da0*/  HFMA2 R47, -RZ, RZ, 0, 5.9604644775390625e-08 ;  /* 0x00000001ff2f7431 */ /* 0x000ff600000001ff */
[----:B------:R-:W-:Y:S01]  /*6db0*/  @!UPT UIADD3 URZ, UPT, UPT, URZ, URZ, URZ ;  /* 0x000000fffffff290 */ /* 0x000fe2000fffe0ff */
[----:B------:R2:W1:Y:S04]  /*6dc0*/  @P0 LDS.128 R48, [R96] ;  /* 0x0000000060300984 */ /* 0x0004680000000c00 */
[----:B------:R2:W1:Y:S04]  /*6dd0*/  @P0 LDS.128 R56, [R95+0x10] ;  /* 0x000010005f380984 */ /* 0x0004680000000c00 */
[----:B------:R2:W1:Y:S04]  /*6de0*/  @P0 LDS.128 R64, [R94+0x20] ;  /* 0x000020005e400984 */ /* 0x0004680000000c00 */
[----:B------:R2:W1:Y:S02]  /*6df0*/  @P0 LDS.128 R72, [R90+0x30] ;  /* 0x000030005a480984 */ /* 0x0004640000000c00 */
.L_x_113:
[----:B------:R-:W-:Y:S05]  /*6e00*/  BSYNC B1 ;  /* 0x0000000000017941 */ /* 0x000fea0003800000 */
.L_x_112:
[----:B-1----:R-:W-:Y:S04]  /*6e10*/  SHF.R.U32.HI R0, RZ, 0x15, R39 ;  /* 0x00000015ff007819 */ /* 0x002fe80000011627 */
[----:B------:R-:W-:Y:S01]  /*6e20*/  LOP3.LUT P0, RZ, R0, 0x3, R85, 0x48, !PT ;  /* 0x0000000300ff7812 */ /* 0x000fe20007804855 */
[----:B------:R-:W-:Y:S01]  /*6e30*/  @!UPT UIADD3 URZ, UPT, UPT, URZ, URZ, URZ ;  /* 0x000000fffffff290 */ /* 0x000fe2000fffe0ff */
[----:B---3--:R-:W-:Y:S11]  /*6e40*/  @P2 BRA `(.L_x_117) ;  /* 0x0000000000082947 */ /* 0x008ff60003800000 */
[----:B------:R-:W1:Y:S02]  /*6e50*/  SYNCS.PHASECHK.TRANS64.TRYWAIT P1, [R100+URZ+0xb0], R3 ;  /* 0x0000b003640075a7 */ /* 0x000e6400080211ff */
[----:B-1----:R-:W-:Y:S05]  /*6e60*/  @!P1 BRA `(.L_x_118) ;  /* 0x0000003c00f89947 */ /* 0x002fea0003800000 */
.L_x_117:
[----:B------:R-:W-:Y:S05]  /*6e70*/  @!P0 BRA `(.L_x_119) ;  /* 0x0000000000408947 */ /* 0x000fea0003800000 */
[----:B------:R-:W3:Y:S01]  /*6e80*/  LDCU.64 UR8, c[0x4][0x70] ;  /* 0x01000e00ff0877ac */ /* 0x000ee20008000a00 */
[----:B-1----:R-:W-:Y:S01]  /*6e90*/  MOV R3, 0x0 ;  /* 0x0000000000037802 */ /* 0x002fe20000000f00 */
[----:B------:R-:W-:Y:S02]  /*6ea0*/  HFMA2 R12, -RZ, RZ, 0, 5.9604644775390625e-08 ;  /* 0x00000001ff0c7431 */ /* 0x000fe400000001ff */
[----:B------:R-:W-:Y:S02]  /*6eb0*/  IMAD.MOV.U32 R8, RZ, RZ, 0x192 ;  /* 0x00000192ff087424 */ /* 0x000fe400078e00ff */
[----:B------:R-:W-:Y:S01]  /*6ec0*/  IMAD.MOV.U32 R13, RZ, RZ, RZ ;  /* 0x000000ffff0d7224 */ /* 0x000fe200078e00ff */
[----:B------:R-:W1:Y:S01]  /*6ed0*/  LDCU.64 UR6, c[0x4][0x78] ;  /* 0x01000f00ff0677ac */ /* 0x000e620008000a00 */
[----:B------:R-:W2:Y:S01]  /*6ee0*/  LDC.64 R2, c[0x4][R3] ;  /* 0x0100000003027b82 */ /* 0x000ea20000000a00 */
[----:B------:R-:W5:Y:S01]  /*6ef0*/  LDCU.64 UR4, c[0x4][0x10] ;  /* 0x01000200ff0477ac */ /* 0x000f620008000a00 */
[----:B---3--:R-:W-:Y:S01]  /*6f00*/  MOV R5, UR9 ;  /* 0x0000000900057c02 */ /* 0x008fe20008000f00 */
[----:B------:R-:W-:Y:S01]  /*6f10*/  IMAD.U32 R4, RZ, RZ, UR8 ;  /* 0x00000008ff047e24 */ /* 0x000fe2000f8e00ff */
[----:B-1----:R-:W-:Y:S01]  /*6f20*/  MOV R7, UR7 ;  /* 0x0000000700077c02 */ /* 0x002fe20008000f00 */
[----:B------:R-:W-:Y:S01]  /*6f30*/  IMAD.U32 R6, RZ, RZ, UR6 ;  /* 0x00000006ff067e24 */ /* 0x000fe2000f8e00ff */
[----:B-----5:R-:W-:Y:S01]  /*6f40*/  MOV R11, UR5 ;  /* 0x00000005000b7c02 */ /* 0x020fe20008000f00 */
[----:B------:R-:W-:Y:S02]  /*6f50*/  IMAD.U32 R10, RZ, RZ, UR4 ;  /* 0x00000004ff0a7e24 */ /* 0x000fe4000f8e00ff */
[----:B------:R-:W-:Y:S07]  /*6f60*/  LEPC R20, `(.L_x_119) ;  /* 0x000000001014794e */ /* 0x000fee0000000000 */
[----:B--2-4-:R-:W-:Y:S05]  /*6f70*/  CALL.ABS.NOINC R2 ;  /* 0x0000000002007343 */ /* 0x014fea0003c00000 */
.L_x_119:
[C---:B------:R-:W-:Y:S01]  /*6f80*/  SHF.L.U32 R40, R48.reuse, 0x10, RZ ;  /* 0x0000001030287819 */ /* 0x040fe200000006ff */
[----:B------:R-:W-:Y:S05]  /*6f90*/  WARPSYNC.ALL ;  /* 0x0000000000007948 */ /* 0x000fea0003800000 */
[----:B------:R-:W-:Y:S01]  /*6fa0*/  R2UR UR4, R39 ;  /* 0x00000000270472ca */ /* 0x000fe200000e0000 */
[----:B------:R-:W-:Y:S01]  /*6fb0*/  BSSY.RECONVERGENT B0, `(.L_x_120) ;  /* 0x000008d000007945 */ /* 0x000fe20003800200 */
[----:B------:R-:W-:Y:S02]  /*6fc0*/  LOP3.LUT R43, R48, 0xffff0000, RZ, 0xc0, !PT ;  /* 0xffff0000302b7812 */ /* 0x000fe400078ec0ff */
[----:B------:R-:W-:Y:S02]  /*6fd0*/  SHF.L.U32 R42, R49, 0x10, RZ ;  /* 0x00000010312a7819 */ /* 0x000fe400000006ff */
[----:B------:R-:W-:Y:S02]  /*6fe0*/  SHF.L.U32 R45, R51, 0x10, RZ ;  /* 0x00000010332d7819 */ /* 0x000fe400000006ff */
[----:B------:R-:W-:Y:S02]  /*6ff0*/  LOP3.LUT R44, R75, 0xffff0000, RZ, 0xc0, !PT ;  /* 0xffff00004b2c7812 */ /* 0x000fe400078ec0ff */
[----:B------:R-:W-:Y:S03]  /*7000*/  ISETP.NE.AND P0, PT, R98, RZ, PT ;  /* 0x000000ff6200720c */ /* 0x000fe60003f05270 */
[----:B------:R-:W4:Y:S02]  /*7010*/  LDTM.x32 R4, tmem[UR4] ;  /* 0x00000004000479ee */ /* 0x000f2400082c0000 */
[C---:B----4-:R-:W-:Y:S01]  /*7020*/  FMUL R0, R38.reuse, R4 ;  /* 0x0000000426007220 */ /* 0x050fe20000400000 */
[C---:B------:R-:W-:Y:S01]  /*7030*/  FMUL R2, R38.reuse, R5 ;  /* 0x0000000526027220 */ /* 0x040fe20000400000 */
[C---:B-1----:R-:W-:Y:S01]  /*7040*/  FMUL R3, R38.reuse, R6 ;  /* 0x0000000626037220 */ /* 0x042fe20000400000 */
[----:B------:R-:W-:Y:S01]  /*7050*/  FMUL R7, R38, R7 ;  /* 0x0000000726077220 */ /* 0x000fe20000400000 */
[----:B------:R-:W-:Y:S01]  /*7060*/  FFMA R0, R41, R40, R0 ;  /* 0x0000002829007223 */ /* 0x000fe20000000000 */
[----:B------:R-:W-:Y:S01]  /*7070*/  LOP3.LUT R40, R49, 0xffff0000, RZ, 0xc0, !PT ;  /* 0xffff000031287812 */ /* 0x000fe200078ec0ff */
[C---:B------:R-:W-:Y:S01]  /*7080*/  FFMA R2, R41.reuse, R43, R2 ;  /* 0x0000002b29027223 */ /* 0x040fe20000000002 */
[C---:B------:R-:W-:Y:S01]  /*7090*/  SHF.L.U32 R43, R50.reuse, 0x10, RZ ;  /* 0x00000010322b7819 */ /* 0x040fe200000006ff */
[C---:B------:R-:W-:Y:S01]  /*70a0*/  FFMA R3, R41.reuse, R42, R3 ;  /* 0x0000002a29037223 */ /* 0x040fe20000000003 */
[----:B------:R-:W-:Y:S01]  /*70b0*/  LOP3.LUT R42, R50, 0xffff0000, RZ, 0xc0, !PT ;  /* 0xffff0000322a7812 */ /* 0x000fe200078ec0ff */
[----:B------:R-:W-:Y:S01]  /*70c0*/  FMUL R4, R38, R8 ;  /* 0x0000000826047220 */ /* 0x000fe20000400000 */
[----:B------:R-:W-:Y:S01]  /*70d0*/  F2FP.BF16.F32.PACK_AB R52, R2, R0 ;  /* 0x000000000234723e */ /* 0x000fe200000010ff */
[----:B------:R-:W-:Y:S01]  /*70e0*/  FFMA R7, R41, R40, R7 ;  /* 0x0000002829077223 */ /* 0x000fe20000000007 */
[----:B------:R-:W-:Y:S01]  /*70f0*/  LOP3.LUT R40, R51, 0xffff0000, RZ, 0xc0, !PT ;  /* 0xffff000033287812 */ /* 0x000fe200078ec0ff */
[C---:B------:R-:W-:Y:S01]  /*7100*/  FMUL R5, R38.reuse, R9 ;  /* 0x0000000926057220 */ /* 0x040fe20000400000 */
[C---:B------:R-:W-:Y:S01]  /*7110*/  FMUL R6, R38.reuse, R10 ;  /* 0x0000000a26067220 */ /* 0x040fe20000400000 */
[----:B------:R-:W-:Y:S01]  /*7120*/  FMUL R11, R38, R11 ;  /* 0x0000000b260b7220 */ /* 0x000fe20000400000 */
[----:B------:R-:W-:Y:S01]  /*7130*/  F2FP.BF16.F32.PACK_AB R53, R7, R3 ;  /* 0x000000030735723e */ /* 0x000fe200000010ff */
[C---:B------:R-:W-:Y:S01]  /*7140*/  FFMA R4, R41.reuse, R43, R4 ;  /* 0x0000002b29047223 */ /* 0x040fe20000000004 */
[C---:B------:R-:W-:Y:S01]  /*7150*/  SHF.L.U32 R43, R56.reuse, 0x10, RZ ;  /* 0x00000010382b7819 */ /* 0x040fe200000006ff */
[----:B------:R-:W-:Y:S01]  /*7160*/  FFMA R5, R41, R42, R5 ;  /* 0x0000002a29057223 */ /* 0x000fe20000000005 */
[----:B------:R-:W-:Y:S01]  /*7170*/  LOP3.LUT R42, R57, 0xffff0000, RZ, 0xc0, !PT ;  /* 0xffff0000392a7812 */ /* 0x000fe200078ec0ff */
[----:B------:R-:W-:Y:S01]  /*7180*/  FFMA R6, R41, R45, R6 ;  /* 0x0000002d29067223 */ /* 0x000fe20000000006 */
[----:B------:R-:W-:Y:S01]  /*7190*/  SHF.L.U32 R45, R57, 0x10, RZ ;  /* 0x00000010392d7819 */ /* 0x000fe200000006ff */
[----:B------:R-:W-:Y:S01]  /*71a0*/  FFMA R11, R41, R40, R11 ;  /* 0x00000028290b7223 */ /* 0x000fe2000000000b */
[----:B------:R-:W-:Y:S01]  /*71b0*/  LOP3.LUT R40, R56, 0xffff0000, RZ, 0xc0, !PT ;  /* 0xffff000038287812 */ /* 0x000fe200078ec0ff */
[C---:B------:R-:W-:Y:S01]  /*71c0*/  FMUL R8, R38.reuse, R12 ;  /* 0x0000000c26087220 */ /* 0x040fe20000400000 */
[----:B------:R-:W-:Y:S01]  /*71d0*/  F2FP.BF16.F32.PACK_AB R54, R5, R4 ;  /* 0x000000040536723e */ /* 0x000fe200000010ff */
[C---:B------:R-:W-:Y:S01]  /*71e0*/  FMUL R9, R38.reuse, R13 ;  /* 0x0000000d26097220 */ /* 0x040fe20000400000 */
[----:B------:R-:W-:Y:S01]  /*71f0*/  F2FP.BF16.F32.PACK_AB R55, R11, R6 ;  /* 0x000000060b37723e */ /* 0x000fe200000010ff */
[C---:B------:R-:W-:Y:S01]  /*7200*/  FMUL R10, R38.reuse, R14 ;  /* 0x0000000e260a7220 */ /* 0x040fe20000400000 */
[----:B------:R-:W-:Y:S01]  /*7210*/  FMUL R15, R38, R15 ;  /* 0x0000000f260f7220 */ /* 0x000fe20000400000 */
[----:B------:R-:W-:Y:S01]  /*7220*/  FFMA R8, R41, R43, R8 ;  /* 0x0000002b29087223 */ /* 0x000fe20000000008 */
[----:B------:R-:W-:Y:S01]  /*7230*/  SHF.L.U32 R43, R59, 0x10, RZ ;  /* 0x000000103b2b7819 */ /* 0x000fe200000006ff */
[C---:B------:R-:W-:Y:S01]  /*7240*/  FFMA R9, R41.reuse, R40, R9 ;  /* 0x0000002829097223 */ /* 0x040fe20000000009 */
[C---:B------:R-:W-:Y:S01]  /*7250*/  SHF.L.U32 R40, R58.reuse, 0x10, RZ ;  /* 0x000000103a287819 */ /* 0x040fe200000006ff */
        /* <DEDUP_REMOVED lines=8> */
[----:B------:R-:W-:Y:S01]  /*72e0*/  FMUL R14, R38, R18 ;  /* 0x00000012260e7220 */ /* 0x000fe20000400000 */
[----:B------:R-:W-:Y:S01]  /*72f0*/  FFMA R12, R41, R40, R12 ;  /* 0x00000028290c7223 */ /* 0x000fe2000000000c */
[----:B------:R-:W-:Y:S01]  /*7300*/  LOP3.LUT R40, R59, 0xffff0000, RZ, 0xc0, !PT ;  /* 0xffff00003b287812 */ /* 0x000fe200078ec0ff */
[C---:B------:R-:W-:Y:S01]  /*7310*/  FFMA R13, R41.reuse, R42, R13 ;  /* 0x0000002a290d7223 */ /* 0x040fe2000000000d */
[----:B------:R-:W-:Y:S01]  /*7320*/  LOP3.LUT R42, R64, 0xffff0000, RZ, 0xc0, !PT ;  /* 0xffff0000402a7812 */ /* 0x000fe200078ec0ff */
[----:B------:R-:W-:Y:S01]  /*7330*/  FMUL R19, R38, R19 ;  /* 0x0000001326137220 */ /* 0x000fe20000400000 */
[----:B------:R-:W-:Y:S01]  /*7340*/  FFMA R14, R41, R43, R14 ;  /* 0x0000002b290e7223 */ /* 0x000fe2000000000e */
[----:B------:R-:W-:Y:S01]  /*7350*/  SHF.L.U32 R43, R64, 0x10, RZ ;  /* 0x00000010402b7819 */ /* 0x000fe200000006ff */
[----:B------:R1:W-:Y:S01]  /*7360*/  STS.128 [R96], R52 ;  /* 0x0000003460007388 */ /* 0x0003e20000000c00 */
[----:B------:R-:W-:Y:S01]  /*7370*/  F2FP.BF16.F32.PACK_AB R70, R13, R12 ;  /* 0x0000000c0d46723e */ /* 0x000fe200000010ff */
[C---:B------:R-:W-:Y:S01]  /*7380*/  FMUL R16, R38.reuse, R20 ;  /* 0x0000001426107220 */ /* 0x040fe20000400000 */
        /* <DEDUP_REMOVED lines=8> */
[C---:B------:R-:W-:Y:S01]  /*7410*/  FFMA R17, R41.reuse, R42, R17 ;  /* 0x0000002a29117223 */ /* 0x040fe20000000011 */
[----:B------:R-:W-:Y:S01]  /*7420*/  FFMA R18, R41, R45, R18 ;  /* 0x0000002d29127223 */ /* 0x000fe20000000012 */
[----:B------:R1:W-:Y:S01]  /*7430*/  STS.128 [R95+0x10], R68 ;  /* 0x000010445f007388 */ /* 0x0003e20000000c00 */
[----:B------:R-:W-:Y:S01]  /*7440*/  SHF.L.U32 R45, R67, 0x10, RZ ;  /* 0x00000010432d7819 */ /* 0x000fe200000006ff */
[----:B------:R-:W-:Y:S01]  /*7450*/  FFMA R23, R41, R40, R23 ;  /* 0x0000002829177223 */ /* 0x000fe20000000017 */
[----:B------:R-:W-:Y:S01]  /*7460*/  LOP3.LUT R40, R66, 0xffff0000, RZ, 0xc0, !PT ;  /* 0xffff000042287812 */ /* 0x000fe200078ec0ff */
[C---:B------:R-:W-:Y:S01]  /*7470*/  FMUL R20, R38.reuse, R24 ;  /* 0x0000001826147220 */ /* 0x040fe20000400000 */
[----:B------:R-:W-:Y:S01]  /*7480*/  LOP3.LUT R42, R67, 0xffff0000, RZ, 0xc0, !PT ;  /* 0xffff0000432a7812 */ /* 0x000fe200078ec0ff */
[C---:B------:R-:W-:Y:S01]  /*7490*/  FMUL R21, R38.reuse, R25 ;  /* 0x0000001926157220 */ /* 0x040fe20000400000 */
[----:B------:R-:W-:Y:S01]  /*74a0*/  F2FP.BF16.F32.PACK_AB R104, R17, R16 ;  /* 0x000000101168723e */ /* 0x000fe200000010ff */
[C---:B------:R-:W-:Y:S01]  /*74b0*/  FMUL R22, R38.reuse, R26 ;  /* 0x0000001a26167220 */ /* 0x040fe20000400000 */
[----:B------:R-:W-:Y:S01]  /*74c0*/  FMUL R27, R38, R27 ;  /* 0x0000001b261b7220 */ /* 0x000fe20000400000 */
[C---:B------:R-:W-:Y:S01]  /*74d0*/  FFMA R20, R41.reuse, R43, R20 ;  /* 0x0000002b29147223 */ /* 0x040fe20000000014 */
[C---:B------:R-:W-:Y:S01]  /*74e0*/  FFMA R21, R41.reuse, R40, R21 ;  /* 0x0000002829157223 */ /* 0x040fe20000000015 */
[C---:B------:R-:W-:Y:S01]  /*74f0*/  FFMA R22, R41.reuse, R45, R22 ;  /* 0x0000002d29167223 */ /* 0x040fe20000000016 */
[----:B------:R-:W-:Y:S01]  /*7500*/  FFMA R27, R41, R42, R27 ;  /* 0x0000002a291b7223 */ /* 0x000fe2000000001b */
[----:B------:R-:W-:Y:S01]  /*7510*/  SHF.L.U32 R40, R72, 0x10, RZ ;  /* 0x0000001048287819 */ /* 0x000fe200000006ff */
[----:B------:R-:W-:Y:S01]  /*7520*/  FMUL R24, R38, R28 ;  /* 0x0000001c26187220 */ /* 0x000fe20000400000 */
[----:B------:R-:W-:Y:S01]  /*7530*/  LOP3.LUT R42, R72, 0xffff0000, RZ, 0xc0, !PT ;  /* 0xffff0000482a7812 */ /* 0x000fe200078ec0ff */
[C---:B------:R-:W-:Y:S01]  /*7540*/  FMUL R25, R38.reuse, R29 ;  /* 0x0000001d26197220 */ /* 0x040fe20000400000 */
[----:B------:R-:W-:Y:S01]  /*7550*/  SHF.L.U32 R43, R73, 0x10, RZ ;  /* 0x00000010492b7819 */ /* 0x000fe200000006ff */
[C---:B------:R-:W-:Y:S01]  /*7560*/  FMUL R26, R38.reuse, R30 ;  /* 0x0000001e261a7220 */ /* 0x040fe20000400000 */
[C---:B------:R-:W-:Y:S01]  /*7570*/  FFMA R24, R41.reuse, R40, R24 ;  /* 0x0000002829187223 */ /* 0x040fe20000000018 */
[----:B------:R-:W-:Y:S01]  /*7580*/  FFMA R25, R41, R42, R25 ;  /* 0x0000002a29197223 */ /* 0x000fe20000000019 */
[----:B------:R-:W-:Y:S01]  /*7590*/  LOP3.LUT R40, R73, 0xffff0000, RZ, 0xc0, !PT ;  /* 0xffff000049287812 */ /* 0x000fe200078ec0ff */
[----:B------:R-:W-:Y:S01]  /*75a0*/  FFMA R26, R41, R43, R26 ;  /* 0x0000002b291a7223 */ /* 0x000fe2000000001a */
[----:B------:R-:W-:Y:S01]  /*75b0*/  FMUL R31, R38, R31 ;  /* 0x0000001f261f7220 */ /* 0x000fe20000400000 */
[----:B------:R-:W-:Y:S01]  /*75c0*/  SHF.L.U32 R43, R74, 0x10, RZ ;  /* 0x000000104a2b7819 */ /* 0x000fe200000006ff */
[----:B------:R-:W-:Y:S01]  /*75d0*/  FMUL R28, R38, R32 ;  /* 0x00000020261c7220 */ /* 0x000fe20000400000 */
[----:B------:R-:W-:Y:S01]  /*75e0*/  LOP3.LUT R42, R74, 0xffff0000, RZ, 0xc0, !PT ;  /* 0xffff00004a2a7812 */ /* 0x000fe200078ec0ff */
[C---:B------:R-:W-:Y:S01]  /*75f0*/  FMUL R29, R38.reuse, R33 ;  /* 0x00000021261d7220 */ /* 0x040fe20000400000 */
[----:B------:R-:W-:Y:S01]  /*7600*/  SHF.L.U32 R45, R75, 0x10, RZ ;  /* 0x000000104b2d7819 */ /* 0x000fe200000006ff */
[C---:B------:R-:W-:Y:S01]  /*7610*/  FMUL R30, R38.reuse, R34 ;  /* 0x00000022261e7220 */ /* 0x040fe20000400000 */
[----:B------:R-:W-:Y:S01]  /*7620*/  FFMA R31, R41, R40, R31 ;  /* 0x00000028291f7223 */ /* 0x000fe2000000001f */
[----:B------:R-:W-:Y:S01]  /*7630*/  FMUL R35, R38, R35 ;  /* 0x0000002326237220 */ /* 0x000fe20000400000 */
[----:B------:R-:W-:Y:S01]  /*7640*/  F2FP.BF16.F32.PACK_AB R105, R23, R18 ;  /* 0x000000121769723e */ /* 0x000fe200000010ff */
[----:B------:R-:W-:Y:S01]  /*7650*/  FFMA R28, R41, R43, R28 ;  /* 0x0000002b291c7223 */ /* 0x000fe2000000001c */
[----:B------:R-:W-:Y:S01]  /*7660*/  F2FP.BF16.F32.PACK_AB R106, R21, R20 ;  /* 0x00000014156a723e */ /* 0x000fe200000010ff */
[----:B------:R-:W-:Y:S01]  /*7670*/  FFMA R29, R41, R42, R29 ;  /* 0x0000002a291d7223 */ /* 0x000fe2000000001d */
[----:B------:R-:W-:Y:S01]  /*7680*/  F2FP.BF16.F32.PACK_AB R107, R27, R22 ;  /* 0x000000161b6b723e */ /* 0x000fe200000010ff */
[C---:B------:R-:W-:Y:S01]  /*7690*/  FFMA R30, R41.reuse, R45, R30 ;  /* 0x0000002d291e7223 */ /* 0x040fe2000000001e */
[----:B------:R-:W-:Y:S01]  /*76a0*/  FFMA R35, R41, R44, R35 ;  /* 0x0000002c29237223 */ /* 0x000fe20000000023 */
[----:B------:R-:W-:Y:S02]  /*76b0*/  F2FP.BF16.F32.PACK_AB R108, R25, R24 ;  /* 0x00000018196c723e */ /* 0x000fe400000010ff */
[----:B------:R1:W-:Y:S01]  /*76c0*/  STS.128 [R94+0x20], R104 ;  /* 0x000020685e007388 */ /* 0x0003e20000000c00 */
[----:B------:R-:W-:Y:S02]  /*76d0*/  F2FP.BF16.F32.PACK_AB R109, R31, R26 ;  /* 0x0000001a1f6d723e */ /* 0x000fe400000010ff */
[----:B------:R-:W-:Y:S02]  /*76e0*/  F2FP.BF16.F32.PACK_AB R110, R29, R28 ;  /* 0x0000001c1d6e723e */ /* 0x000fe400000010ff */
[----:B------:R-:W-:Y:S05]  /*76f0*/  F2FP.BF16.F32.PACK_AB R111, R35, R30 ;  /* 0x0000001e236f723e */ /* 0x000fea00000010ff */
[----:B------:R1:W-:Y:S01]  /*7700*/  STS.128 [R90+0x30], R108 ;  /* 0x0000306c5a007388 */ /* 0x0003e20000000c00 */
[----:B------:R-:W-:Y:S01]  /*7710*/  @!PT LDS RZ, [RZ] ;  /* 0x00000000fffff984 */ /* 0x000fe20000000800 */
[----:B------:R-:W-:Y:S01]  /*7720*/  @!PT LDS RZ, [RZ] ;  /* 0x00000000fffff984 */ /* 0x000fe20000000800 */
[----:B------:R-:W-:Y:S01]  /*7730*/  @!PT LDS RZ, [RZ] ;  /* 0x00000000fffff984 */ /* 0x000fe20000000800 */
[----:B------:R-:W-:Y:S01]  /*7740*/  @!PT LDS RZ, [RZ] ;  /* 0x00000000fffff984 */ /* 0x000fe20000000800 */
[----:B------:R3:W-:Y:S07]  /*7750*/  MEMBAR.ALL.CTA ;  /* 0x0000000000007992 */ /* 0x0007ee0000008000 */
[----:B---3--:R-:W3:Y:S02]  /*7760*/  FENCE.VIEW.ASYNC.S ;  /* 0x00000000000073c6 */ /* 0x008ee40000000000 */
[----:B---3--:R-:W-:Y:S06]  /*7770*/  BAR.SYNC.DEFER_BLOCKING 0x1, 0x80 ;  /* 0x0042000000007b1d */ /* 0x008fec0000010000 */
[----:B------:R-:W-:Y:S05]  /*7780*/  @P0 BRA `(.L_x_121) ;  /* 0x00000000003c0947 */ /* 0x000fea0003800000 */
[----:B------:R-:W3:Y:S01]  /*7790*/  LDCU.64 UR6, c[0x0][0x348] ;  /* 0x00006900ff0677ac */ /* 0x000ee20008000a00 */
[----:B------:R-:W-:Y:S01]  /*77a0*/  UIADD3 UR4, UPT, UPT, UR43, 0x200, URZ ;  /* 0x000002002b047890 */ /* 0x000fe2000fffe0ff */
[----:B------:R-:W-:Y:S01]  /*77b0*/  UMOV UR51, UR36 ;  /* 0x0000002400337c82 */ /* 0x000fe20008000000 */
[----:B------:R-:W-:Y:S02]  /*77c0*/  UIADD3 UR9, UPT, UPT, UR49, 0x80, URZ ;  /* 0x0000008031097890 */ /* 0x000fe4000fffe0ff */
[----:B------:R-:W-:Y:S02]  /*77d0*/  UIADD3 UR8, UPT, UPT, UR43, 0x1200, URZ ;  /* 0x000012002b087890 */ /* 0x000fe4000fffe0ff */
[----:B------:R-:W-:Y:S01]  /*77e0*/  MOV R87, UR4 ;  /* 0x0000000400577c02 */ /* 0x000fe20008000f00 */
[----:B------:R-:W-:Y:S01]  /*77f0*/  UMOV UR10, UR50 ;  /* 0x00000032000a7c82 */ /* 0x000fe20008000000 */
[----:B------:R-:W-:Y:S02]  /*7800*/  UMOV UR11, UR36 ;  /* 0x00000024000b7c82 */ /* 0x000fe40008000000 */
[----:B------:R-:W-:Y:S01]  /*7810*/  R2UR UR48, R87 ;  /* 0x00000000573072ca */ /* 0x000fe200000e0000 */
[----:B---3--:R-:W-:Y:S04]  /*7820*/  UIADD3 UR4, UP0, UPT, UR6, 0x680, URZ ;  /* 0x0000068006047890 */ /* 0x008fe8000ff1e0ff */
[----:B------:R-:W-:Y:S09]  /*7830*/  UIADD3.X UR5, UPT, UPT, URZ, UR7, URZ, UP0, !UPT ;  /* 0x00000007ff057290 */ /* 0x000ff200087fe4ff */
[----:B------:R3:W-:Y:S01]  /*7840*/  UTMASTG.3D [UR48], [UR4] ;  /* 0x00000030040073b5 */ /* 0x0007e20008010000 */
[----:B------:R3:W-:Y:S01]  /*7850*/  UTMASTG.3D [UR8], [UR4] ;  /* 0x00000008040073b5 */ /* 0x0007e20008010000 */
[----:B------:R0:W-:Y:S01]  /*7860*/  UTMACMDFLUSH ;  /* 0x00000000000079b7 */ /* 0x0001e20000000000 */
[----:B---3--:R-:W-:Y:S04]  /*7870*/  DEPBAR.LE SB0, 0x1 ;  /* 0x000080400000791a */ /* 0x008fe80000000000 */
.L_x_121:
[----:B------:R-:W-:Y:S05]  /*7880*/  BSYNC.RECONVERGENT B0 ;  /* 0x0000000000007941 */ /* 0x000fea0003800200 */
.L_x_120:
[----:B------:R-:W-:Y:S01]  /*7890*/  BAR.SYNC.DEFER_BLOCKING 0x1, 0x80 ;  /* 0x0042000000007b1d */ /* 0x000fe20000010000 */
[----:B------:R-:W-:Y:S01]  /*78a0*/  ISETP.NE.AND P1, PT, R99, RZ, PT ;  /* 0x000000ff6300720c */ /* 0x000fe20003f25270 */
[----:B------:R-:W-:Y:S01]  /*78b0*/  UISETP.NE.AND UP0, UPT, UR47, URZ, UPT ;  /* 0x000000ff2f00728c */ /* 0x000fe2000bf05270 */
[----:B------:R-:W-:Y:S11]  /*78c0*/  LEA R3, R47, UR43, 0x3 ;  /* 0x0000002b2f037c11 */ /* 0x000ff6000f8e18ff */
[----:B------:R-:W-:Y:S01]  /*78d0*/  @P1 SHF.L.U32 R2, R93, 0x1f, RZ ;  /* 0x0000001f5d021819 */ /* 0x000fe200000006ff */
[----:B------:R-:W-:Y:S06]  /*78e0*/  BRA.U !UP0, `(.L_x_122) ;  /* 0x0000000108247547 */ /* 0x000fec000b800000 */
[----:B------:R-:W-:Y:S01]  /*78f0*/  IMAD.U32 R5, RZ, RZ, UR46 ;  /* 0x0000002eff057e24 */ /* 0x000fe2000f8e00ff */
[----:B------:R-:W-:Y:S01]  /*7900*/  MOV R0, UR52 ;  /* 0x0000003400007c02 */ /* 0x000fe20008000f00 */
[----:B------:R-:W-:Y:S03]  /*7910*/  UIADD3 UR4, UPT, UPT, UR46, 0x1, URZ ;  /* 0x000000012e047890 */ /* 0x000fe6000fffe0ff */
[----:B------:R-:W-:Y:S01]  /*7920*/  @P1 LEA R5, R5, UR43, 0x3 ;  /* 0x0000002b05051c11 */ /* 0x000fe2000f8e18ff */
[----:B------:R-:W-:Y:S04]  /*7930*/  UISETP.NE.AND UP0, UPT, UR4, 0x4, UPT ;  /* 0x000000040400788c */ /* 0x000fe8000bf05270 */
[----:B------:R-:W-:Y:S01]  /*7940*/  @P1 VIADD R5, R5, 0x60 ;  /* 0x0000006005051836 */ /* 0x000fe20000000000 */
[----:B------:R-:W-:Y:S04]  /*7950*/  USEL UR46, UR4, URZ, UP0 ;  /* 0x000000ff042e7287 */ /* 0x000fe80008000000 */
[----:B------:R-:W-:Y:S04]  /*7960*/  @P1 PRMT R0, R0, 0x654, R5 ;  /* 0x0000065400001816 */ /* 0x000fe80000000005 */
[----:B------:R3:W-:Y:S04]  /*7970*/  @P1 SYNCS.ARRIVE.TRANS64.RED.A1T0 RZ, [R0+URZ], RZ ;  /* 0x000000ff00ff19a7 */ /* 0x0007e800081004ff */
.L_x_122:
[----:B------:R-:W4:Y:S01]  /*7980*/  @P1 SYNCS.PHASECHK.TRANS64.TRYWAIT P0, [R3+URZ+0x40], R2 ;  /* 0x00004002030015a7 */ /* 0x000f2200080011ff */
[----:B------:R-:W-:Y:S01]  /*7990*/  BSSY B1, `(.L_x_123) ;  /* 0x0000016000017945 */ /* 0x000fe20003800000 */
[----:B----4-:R-:W-:Y:S03]  /*79a0*/  @P1 SEL R46, RZ, 0x1, !P0 ;  /* 0x00000001ff2e1807 */ /* 0x010fe60004000000 */
[----:B------:R-:W-:Y:S05]  /*79b0*/  @!P1 BRA `(.L_x_124) ;  /* 0x00000000004c9947 */ /* 0x000fea0003800000 */
[----:B------:R-:W-:Y:S01]  /*79c0*/  ISETP.NE.AND P0, PT, R46, RZ, PT ;  /* 0x000000ff2e00720c */ /* 0x000fe20003f05270 */
[----:B------:R-:W-:Y:S01]  /*79d0*/  BSSY B0, `(.L_x_125) ;  /* 0x000000b000007945 */ /* 0x000fe20003800000 */
[----:B------:R-:W-:Y:S11]  /*79e0*/  ISETP.NE.AND P1, PT, R60, RZ, PT ;  /* 0x000000ff3c00720c */ /* 0x000ff60003f25270 */
[----:B------:R-:W-:Y:S02]  /*79f0*/  @!UPT UIADD3 URZ, UPT, UPT, URZ, URZ, URZ ;  /* 0x000000fffffff290 */ /* 0x000fe4000fffe0ff */
[C---:B------:R-:W-:Y:S01]  /*7a00*/  @P1 IMAD R6, R47.reuse, 0x2000, R96 ;  /* 0x000020002f061824 */ /* 0x040fe200078e0260 */
[C---:B------:R-:W-:Y:S01]  /*7a10*/  @P1 LEA R4, R47.reuse, R94, 0xd ;  /* 0x0000005e2f041211 */ /* 0x040fe200078e68ff */
[C---:B------:R-:W-:Y:S02]  /*7a20*/  @P1 IMAD R5, R47.reuse, 0x2000, R95 ;  /* 0x000020002f051824 */ /* 0x040fe400078e025f */
[----:B------:R-:W-:Y:S01]  /*7a30*/  @P1 IMAD R2, R47, 0x2000, R90 ;  /* 0x000020002f021824 */ /* 0x000fe200078e025a */
[----:B------:R-:W-:Y:S06]  /*7a40*/  @P0 BRA `(.L_x_126) ;  /* 0x00000000000c0947 */ /* 0x000fec0003800000 */
[----:B---3--:R-:W-:Y:S04]  /*7a50*/  SHF.L.U32 R0, R93, 0x1f, RZ ;  /* 0x0000001f5d007819 */ /* 0x008fe800000006ff */
[----:B------:R-:W3:Y:S02]  /*7a60*/  SYNCS.PHASECHK.TRANS64.TRYWAIT P0, [R3+URZ+0x40], R0 ;  /* 0x00004000030075a7 */ /* 0x000ee400080011ff */
[----:B---3--:R-:W-:Y:S05]  /*7a70*/  @!P0 BRA `(.L_x_127) ;  /* 0x0000003400088947 */ /* 0x008fea0003800000 */
.L_x_126:
[----:B------:R-:W-:Y:S05]  /*7a80*/  BSYNC B0 ;  /* 0x0000000000007941 */ /* 0x000fea0003800000 */
.L_x_125:
[----:B------:R-:W-:Y:S02]  /*7a90*/  ISETP.NE.AND P0, PT, R60, RZ, PT ;  /* 0x000000ff3c00720c */ /* 0x000fe40003f05270 */
[----:B------:R-:W-:Y:S11]  /*7aa0*/  IADD3 R47, PT, PT, R47, 0x1, RZ ;  /* 0x000000012f2f7810 */ /* 0x000ff60007ffe0ff */
[----:B------:R4:W1:Y:S04]  /*7ab0*/  @P0 LDS.128 R48, [R6] ;  /* 0x0000000006300984 */ /* 0x0008680000000c00 */
[----:B------:R4:W1:Y:S04]  /*7ac0*/  @P0 LDS.128 R56, [R5+0x10] ;  /* 0x0000100005380984 */ /* 0x0008680000000c00 */
[----:B------:R4:W1:Y:S04]  /*7ad0*/  @P0 LDS.128 R64, [R4+0x20] ;  /* 0x0000200004400984 */ /* 0x0008680000000c00 */
[----:B------:R4:W1:Y:S02]  /*7ae0*/  @P0 LDS.128 R72, [R2+0x30] ;  /* 0x0000300002480984 */ /* 0x0008640000000c00 */
.L_x_124:
[----:B------:R-:W-:Y:S05]  /*7af0*/  BSYNC B1 ;  /* 0x0000000000017941 */ /* 0x000fea0003800000 */
.L_x_123:
[----:B---3--:R-:W-:Y:S05]  /*7b00*/  VIADD R0, R39, 0x20 ;  /* 0x0000002027007836 */ /* 0x008fea0000000000 */
[----:B------:R-:W-:Y:S04]  /*7b10*/  SHF.R.U32.HI R0, RZ, 0x15, R0 ;  /* 0x00000015ff007819 */ /* 0x000fe80000011600 */
[----:B------:R-:W-:Y:S11]  /*7b20*/  LOP3.LUT P0, RZ, R0, 0x3, R85, 0x48, !PT ;  /* 0x0000000300ff7812 */ /* 0x000ff60007804855 */
[----:B------:R-:W-:Y:S02]  /*7b30*/  @!UPT UIADD3 URZ, UPT, UPT, URZ, URZ, URZ ;  /* 0x000000fffffff290 */ /* 0x000fe4000fffe0ff */
[----:B------:R-:W-:Y:S05]  /*7b40*/  @!P0 BRA `(.L_x_128) ;  /* 0x0000000000408947 */ /* 0x000fea0003800000 */
[----:B------:R-:W3:Y:S01]  /*7b50*/  LDCU.64 UR8, c[0x4][0x70] ;  /* 0x01000e00ff0877ac */ /* 0x000ee20008000a00 */
[----:B------:R-:W-:Y:S01]  /*7b60*/  MOV R3, 0x0 ;  /* 0x0000000000037802 */ /* 0x000fe20000000f00 */
[----:B------:R-:W-:Y:S02]  /*7b70*/  HFMA2 R12, -RZ, RZ, 0, 5.9604644775390625e-08 ;  /* 0x00000001ff0c7431 */ /* 0x000fe400000001ff */
[----:B------:R-:W-:Y:S02]  /*7b80*/  IMAD.MOV.U32 R8, RZ, RZ, 0x192 ;  /* 0x00000192ff087424 */ /* 0x000fe400078e00ff */
[----:B------:R-:W-:Y:S01]  /*7b90*/  IMAD.MOV.U32 R13, RZ, RZ, RZ ;  /* 0x000000ffff0d7224 */ /* 0x000fe200078e00ff */
[----:B------:R-:W5:Y:S01]  /*7ba0*/  LDCU.64 UR6, c[0x4][0x78] ;  /* 0x01000f00ff0677ac */ /* 0x000f620008000a00 */
[----:B----4-:R-:W4:Y:S01]  /*7bb0*/  LDC.64 R2, c[0x4][R3] ;  /* 0x0100000003027b82 */ /* 0x010f220000000a00 */
[----:B------:R-:W2:Y:S01]  /*7bc0*/  LDCU.64 UR4, c[0x4][0x10] ;  /* 0x01000200ff0477ac */ /* 0x000ea20008000a00 */
[----:B---3--:R-:W-:Y:S01]  /*7bd0*/  MOV R5, UR9 ;  /* 0x0000000900057c02 */ /* 0x008fe20008000f00 */
[----:B------:R-:W-:Y:S01]  /*7be0*/  IMAD.U32 R4, RZ, RZ, UR8 ;  /* 0x00000008ff047e24 */ /* 0x000fe2000f8e00ff */
[----:B-----5:R-:W-:Y:S01]  /*7bf0*/  MOV R7, UR7 ;  /* 0x0000000700077c02 */ /* 0x020fe20008000f00 */
[----:B------:R-:W-:Y:S01]  /*7c00*/  IMAD.U32 R6, RZ, RZ, UR6 ;  /* 0x00000006ff067e24 */ /* 0x000fe2000f8e00ff */
[----:B--2---:R-:W-:Y:S01]  /*7c10*/  MOV R11, UR5 ;  /* 0x00000005000b7c02 */ /* 0x004fe20008000f00 */
[----:B------:R-:W-:Y:S02]  /*7c20*/  IMAD.U32 R10, RZ, RZ, UR4 ;  /* 0x00000004ff0a7e24 */ /* 0x000fe4000f8e00ff */
[----:B------:R-:W-:Y:S07]  /*7c30*/  LEPC R20, `(.L_x_128) ;  /* 0x000000001014794e */ /* 0x000fee0000000000 */
[----:B-1--4-:R-:W-:Y:S05]  /*7c40*/  CALL.ABS.NOINC R2 ;  /* 0x0000000002007343 */ /* 0x012fea0003c00000 */
.L_x_128:
[C---:B-1----:R-:W-:Y:S01]  /*7c50*/  SHF.L.U32 R40, R48.reuse, 0x10, RZ ;  /* 0x0000001030287819 */ /* 0x042fe200000006ff */
[----:B------:R-:W-:Y:S05]  /*7c60*/  WARPSYNC.ALL ;  /* 0x0000000000007948 */ /* 0x000fea0003800000 */
[----:B------:R-:W-:Y:S01]  /*7c70*/  R2UR UR4, R39 ;  /* 0x00000000270472ca */ /* 0x000fe200000e0000 */
[----:B------:R-:W-:Y:S01]  /*7c80*/  BSSY.RECONVERGENT B0, `(.L_x_129) ;  /* 0x0000095000007945 */ /* 0x000fe20003800200 */
[----:B------:R-:W-:Y:S02]  /*7c90*/  LOP3.LUT R43, R48, 0xffff0000, RZ, 0xc0, !PT ;  /* 0xffff0000302b7812 */ /* 0x000fe400078ec0ff */
[----:B------:R-:W-:Y:S02]  /*7ca0*/  LOP3.LUT R42, R49, 0xffff0000, RZ, 0xc0, !PT ;  /* 0xffff0000312a7812 */ /* 0x000fe400078ec0ff */
[----:B------:R-:W-:Y:S02]  /*7cb0*/  SHF.L.U32 R45, R51, 0x10, RZ ;  /* 0x00000010332d7819 */ /* 0x000fe400000006ff */
[----:B------:R-:W-:Y:S02]  /*7cc0*/  ISETP.NE.AND P6, PT, R99, RZ, PT ;  /* 0x000000ff6300720c */ /* 0x000fe40003fc5270 */
[----:B------:R-:W-:Y:S02]  /*7cd0*/  MOV R52, UR46 ;  /* 0x0000002e00347c02 */ /* 0x000fe40008000f00 */
[----:B------:R-:W-:Y:S01]  /*7ce0*/  MOV R61, UR52 ;  /* 0x00000034003d7c02 */ /* 0x000fe20008000f00 */
[----:B----4-:R-:W1:Y:S01]  /*7cf0*/  LDTM.x32 R4, tmem[UR4+0x20] ;  /* 0x00002004000479ee */ /* 0x010e6200082c0000 */
[----:B------:R-:W-:Y:S02]  /*7d00*/  LOP3.LUT R44, R75, 0xffff0000, RZ, 0xc0, !PT ;  /* 0xffff00004b2c7812 */ /* 0x000fe400078ec0ff */
[----:B------:R-:W-:Y:S02]  /*7d10*/  ISETP.NE.AND P0, PT, R98, RZ, PT ;  /* 0x000000ff6200720c */ /* 0x000fe40003f05270 */
[----:B------:R-:W-:Y:S03]  /*7d20*/  LEA R62, R47, UR43, 0x3 ;  /* 0x0000002b2f3e7c11 */ /* 0x000fe6000f8e18ff */
[----:B------:R-:W-:Y:S02]  /*7d30*/  @P6 LEA R52, R52, UR43, 0x3 ;  /* 0x0000002b34346c11 */ /* 0x000fe4000f8e18ff */
[----:B------:R-:W-:Y:S02]  /*7d40*/  @P6 SHF.L.U32 R63, R93, 0x1f, RZ ;  /* 0x0000001f5d3f6819 */ /* 0x000fe400000006ff */
[----:B------:R-:W-:Y:S04]  /*7d50*/  @P6 IADD3 R52, PT, PT, R52, 0x60, RZ ;  /* 0x0000006034346810 */ /* 0x000fe80007ffe0ff */
[----:B------:R-:W-:Y:S01]  /*7d60*/  @P6 PRMT R61, R61, 0x654, R52 ;  /* 0x000006543d3d6816 */ /* 0x000fe20000000034 */
[C---:B-1----:R-:W-:Y:S01]  /*7d70*/  FMUL R0, R38.reuse, R4 ;  /* 0x0000000426007220 */ /* 0x042fe20000400000 */
[C---:B------:R-:W-:Y:S01]  /*7d80*/  FMUL R2, R38.reuse, R5 ;  /* 0x0000000526027220 */ /* 0x040fe20000400000 */
[C---:B------:R-:W-:Y:S01]  /*7d90*/  FMUL R3, R38.reuse, R6 ;  /* 0x0000000626037220 */ /* 0x040fe20000400000 */
[----:B------:R-:W-:Y:S01]  /*7da0*/  FMUL R7, R38, R7 ;  /* 0x0000000726077220 */ /* 0x000fe20000400000 */
[----:B------:R-:W-:Y:S01]  /*7db0*/  FFMA R0, R41, R40, R0 ;  /* 0x0000002829007223 */ /* 0x000fe20000000000 */
[----:B------:R-:W-:Y:S01]  /*7dc0*/  SHF.L.U32 R40, R49, 0x10, RZ ;  /* 0x0000001031287819 */ /* 0x000fe200000006ff */
[C---:B------:R-:W-:Y:S01]  /*7dd0*/  FFMA R2, R41.reuse, R43, R2 ;  /* 0x0000002b29027223 */ /* 0x040fe20000000002 */
[----:B------:R-:W-:Y:S01]  /*7de0*/  SHF.L.U32 R43, R50, 0x10, RZ ;  /* 0x00000010322b7819 */ /* 0x000fe200000006ff */
[C---:B------:R-:W-:Y:S01]  /*7df0*/  FMUL R4, R38.reuse, R8 ;  /* 0x0000000826047220 */ /* 0x040fe20000400000 */
[----:B------:R-:W-:Y:S01]  /*7e00*/  FMUL R5, R38, R9 ;  /* 0x0000000926057220 */ /* 0x000fe20000400000 */
[C---:B------:R-:W-:Y:S01]  /*7e10*/  FFMA R3, R41.reuse, R40, R3 ;  /* 0x0000002829037223 */ /* 0x040fe20000000003 */
[----:B------:R-:W-:Y:S01]  /*7e20*/  LOP3.LUT R40, R50, 0xffff0000, RZ, 0xc0, !PT ;  /* 0xffff000032287812 */ /* 0x000fe200078ec0ff */
[----:B------:R-:W-:Y:S01]  /*7e30*/  FFMA R7, R41, R42, R7 ;  /* 0x0000002a29077223 */ /* 0x000fe20000000007 */
[----:B------:R-:W-:Y:S01]  /*7e40*/  LOP3.LUT R42, R51, 0xffff0000, RZ, 0xc0, !PT ;  /* 0xffff0000332a7812 */ /* 0x000fe200078ec0ff */
[----:B------:R-:W-:Y:S01]  /*7e50*/  FMUL R6, R38, R10 ;  /* 0x0000000a26067220 */ /* 0x000fe20000400000 */
[----:B------:R-:W-:Y:S01]  /*7e60*/  F2FP.BF16.F32.PACK_AB R52, R2, R0 ;  /* 0x000000000234723e */ /* 0x000fe200000010ff */
[----:B------:R-:W-:Y:S01]  /*7e70*/  FMUL R11, R38, R11 ;  /* 0x0000000b260b7220 */ /* 0x000fe20000400000 */
[----:B------:R-:W-:Y:S01]  /*7e80*/  F2FP.BF16.F32.PACK_AB R53, R7, R3 ;  /* 0x000000030735723e */ /* 0x000fe200000010ff */
        /* <DEDUP_REMOVED lines=20> */
[C---:B------:R-:W-:Y:S01]  /*7fd0*/  FMUL R12, R38.reuse, R16 ;  /* 0x00000010260c7220 */ /* 0x040fe20000400000 */
        /* <DEDUP_REMOVED lines=13> */
[----:B------:R1:W-:Y:S01]  /*80b0*/  STS.128 [R96+0x2000], R52 ;  /* 0x0020003460007388 */ /* 0x0003e20000000c00 */
[----:B------:R-:W-:Y:S01]  /*80c0*/  F2FP.BF16.F32.PACK_AB R70, R13, R12 ;  /* 0x0000000c0d46723e */ /* 0x000fe200000010ff */
[----:B------:R-:W-:Y:S01]  /*80d0*/  FFMA R19, R41, R40, R19 ;  /* 0x0000002829137223 */ /* 0x000fe20000000013 */
[----:B------:R-:W-:Y:S01]  /*80e0*/  LOP3.LUT R40, R64, 0xffff0000, RZ, 0xc0, !PT ;  /* 0xffff000040287812 */ /* 0x000fe200078ec0ff */
[C---:B------:R-:W-:Y:S01]  /*80f0*/  FMUL R16, R38.reuse, R20 ;  /* 0x0000001426107220 */ /* 0x040fe20000400000 */
[C---:B------:R-:W-:Y:S01]  /*8100*/  FMUL R17, R38.reuse, R21 ;  /* 0x0000001526117220 */ /* 0x040fe20000400000 */
[C---:B------:R-:W-:Y:S01]  /*8110*/  FMUL R18, R38.reuse, R22 ;  /* 0x0000001626127220 */ /* 0x040fe20000400000 */
[----:B------:R-:W-:Y:S01]  /*8120*/  F2FP.BF16.F32.PACK_AB R71, R19, R14 ;  /* 0x0000000e1347723e */ /* 0x000fe200000010ff */
[----:B------:R-:W-:Y:S01]  /*8130*/  FMUL R23, R38, R23 ;  /* 0x0000001726177220 */ /* 0x000fe20000400000 */
[----:B------:R-:W-:Y:S01]  /*8140*/  FFMA R16, R41, R43, R16 ;  /* 0x0000002b29107223 */ /* 0x000fe20000000010 */
[----:B------:R-:W-:Y:S01]  /*8150*/  SHF.L.U32 R43, R67, 0x10, RZ ;  /* 0x00000010432b7819 */ /* 0x000fe200000006ff */
[C---:B------:R-:W-:Y:S01]  /*8160*/  FFMA R17, R41.reuse, R40, R17 ;  /* 0x0000002829117223 */ /* 0x040fe20000000011 */
[----:B------:R1:W-:Y:S01]  /*8170*/  STS.128 [R95+0x2010], R68 ;  /* 0x002010445f007388 */ /* 0x0003e20000000c00 */
        /* <DEDUP_REMOVED lines=8> */
[C---:B------:R-:W-:Y:S01]  /*8200*/  FMUL R22, R38.reuse, R26 ;  /* 0x0000001a26167220 */ /* 0x040fe20000400000 */
[----:B------:R-:W-:Y:S01]  /*8210*/  FFMA R20, R41, R40, R20 ;  /* 0x0000002829147223 */ /* 0x000fe20000000014 */
[----:B------:R-:W-:Y:S01]  /*8220*/  LOP3.LUT R40, R67, 0xffff0000, RZ, 0xc0, !PT ;  /* 0xffff000043287812 */ /* 0x000fe200078ec0ff */
[C---:B------:R-:W-:Y:S01]  /*8230*/  FFMA R21, R41.reuse, R42, R21 ;  /* 0x0000002a29157223 */ /* 0x040fe20000000015 */
[C---:B------:R-:W-:Y:S01]  /*8240*/  FFMA R22, R41.reuse, R43, R22 ;  /* 0x0000002b29167223 */ /* 0x040fe20000000016 */
[----:B------:R-:W-:Y:S01]  /*8250*/  FMUL R27, R38, R27 ;  /* 0x0000001b261b7220 */ /* 0x000fe20000400000 */
[----:B------:R-:W-:Y:S01]  /*8260*/  SHF.L.U32 R43, R72, 0x10, RZ ;  /* 0x00000010482b7819 */ /* 0x000fe200000006ff */
[----:B------:R-:W-:Y:S01]  /*8270*/  FMUL R24, R38, R28 ;  /* 0x0000001c26187220 */ /* 0x000fe20000400000 */
[----:B------:R-:W-:Y:S01]  /*8280*/  LOP3.LUT R42, R72, 0xffff0000, RZ, 0xc0, !PT ;  /* 0xffff0000482a7812 */ /* 0x000fe200078ec0ff */
[C---:B------:R-:W-:Y:S01]  /*8290*/  FMUL R25, R38.reuse, R29 ;  /* 0x0000001d26197220 */ /* 0x040fe20000400000 */
[C---:B------:R-:W-:Y:S01]  /*82a0*/  FMUL R26, R38.reuse, R30 ;  /* 0x0000001e261a7220 */ /* 0x040fe20000400000 */
[C---:B------:R-:W-:Y:S01]  /*82b0*/  FFMA R27, R41.reuse, R40, R27 ;  /* 0x00000028291b7223 */ /* 0x040fe2000000001b */
[----:B------:R-:W-:Y:S01]  /*82c0*/  FFMA R24, R41, R43, R24 ;  /* 0x0000002b29187223 */ /* 0x000fe20000000018 */
[----:B------:R-:W-:Y:S01]  /*82d0*/  LOP3.LUT R40, R73, 0xffff0000, RZ, 0xc0, !PT ;  /* 0xffff000049287812 */ /* 0x000fe200078ec0ff */
[C---:B------:R-:W-:Y:S01]  /*82e0*/  FFMA R25, R41.reuse, R42, R25 ;  /* 0x0000002a29197223 */ /* 0x040fe20000000019 */
[----:B------:R-:W-:Y:S01]  /*82f0*/  FMUL R31, R38, R31 ;  /* 0x0000001f261f7220 */ /* 0x000fe20000400000 */
[----:B------:R-:W-:Y:S01]  /*8300*/  SHF.L.U32 R43, R74, 0x10, RZ ;  /* 0x000000104a2b7819 */ /* 0x000fe200000006ff */
[----:B------:R-:W-:Y:S01]  /*8310*/  FFMA R26, R41, R45, R26 ;  /* 0x0000002d291a7223 */ /* 0x000fe2000000001a */
        /* <DEDUP_REMOVED lines=29> */
[----:B------:R-:W-:Y:S02]  /*84f0*/  UIADD3 UR13, UPT, UPT, UR49, 0x20, URZ ;  /* 0x00000020310d7890 */ /* 0x000fe4000fffe0ff */
[----:B------:R-:W-:Y:S01]  /*8500*/  UIADD3 UR12, UPT, UPT, UR43, 0x2200, URZ ;  /* 0x000022002b0c7890 */ /* 0x000fe2000fffe0ff */
[----:B------:R-:W-:Y:S01]  /*8510*/  UMOV UR14, UR50 ;  /* 0x00000032000e7c82 */ /* 0x000fe20008000000 */
[----:B------:R-:W-:Y:S01]  /*8520*/  UMOV UR15, UR36 ;  /* 0x00000024000f7c82 */ /* 0x000fe20008000000 */
[----:B------:R-:W-:Y:S02]  /*8530*/  UIADD3 UR9, UPT, UPT, UR49, 0xa0, URZ ;  /* 0x000000a031097890 */ /* 0x000fe4000fffe0ff */
[----:B------:R-:W-:Y:S01]  /*8540*/  UIADD3 UR8, UPT, UPT, UR43, 0x3200, URZ ;  /* 0x000032002b087890 */ /* 0x000fe2000fffe0ff */
[----:B------:R-:W-:Y:S01]  /*8550*/  UMOV UR10, UR50 ;  /* 0x00000032000a7c82 */ /* 0x000fe20008000000 */
[----:B------:R-:W-:Y:S01]  /*8560*/  UMOV UR11, UR36 ;  /* 0x00000024000b7c82 */ /* 0x000fe20008000000 */
[----:B---3--:R-:W-:Y:S04]  /*8570*/  UIADD3 UR4, UP0, UPT, UR6, 0x680, URZ ;  /* 0x0000068006047890 */ /* 0x008fe8000ff1e0ff */
[----:B------:R-:W-:Y:S09]  /*8580*/  UIADD3.X UR5, UPT, UPT, URZ, UR7, URZ, UP0, !UPT ;  /* 0x00000007ff057290 */ /* 0x000ff200087fe4ff */
[----:B------:R3:W-:Y:S01]  /*8590*/  UTMASTG.3D [UR12], [UR4] ;  /* 0x0000000c040073b5 */ /* 0x0007e20008010000 */
[----:B------:R3:W-:Y:S01]  /*85a0*/  UTMASTG.3D [UR8], [UR4] ;  /* 0x00000008040073b5 */ /* 0x0007e20008010000 */
[----:B------:R0:W-:Y:S01]  /*85b0*/  UTMACMDFLUSH ;  /* 0x00000000000079b7 */ /* 0x0001e20000000000 */
[----:B---3--:R-:W-:Y:S04]  /*85c0*/  DEPBAR.LE SB0, 0x1 ;  /* 0x000080400000791a */ /* 0x008fe80000000000 */
.L_x_130:
[----:B------:R-:W-:Y:S05]  /*85d0*/  BSYNC.RECONVERGENT B0 ;  /* 0x0000000000007941 */ /* 0x000fea0003800200 */
.L_x_129:
[----:B------:R-:W-:Y:S01]  /*85e0*/  BAR.SYNC.DEFER_BLOCKING 0x1, 0x80 ;  /* 0x0042000000007b1d */ /* 0x000fe20000010000 */
[----:B------:R-:W-:Y:S04]  /*85f0*/  UIADD3 UR4, UPT, UPT, UR46, 0x1, URZ ;  /* 0x000000012e047890 */ /* 0x000fe8000fffe0ff */
[----:B------:R-:W-:Y:S04]  /*8600*/  UISETP.NE.AND UP0, UPT, UR4, 0x4, UPT ;  /* 0x000000040400788c */ /* 0x000fe8000bf05270 */
[----:B------:R-:W-:Y:S01]  /*8610*/  USEL UR44, UR4, URZ, UP0 ;  /* 0x000000ff042c7287 */ /* 0x000fe20008000000 */
[----:B------:R3:W-:Y:S01]  /*8620*/  @P6 SYNCS.ARRIVE.TRANS64.RED.A1T0 RZ, [R61+URZ], RZ ;  /* 0x000000ff3dff69a7 */ /* 0x0007e200081004ff */
[----:B------:R-:W-:Y:S01]  /*8630*/  BSSY B1, `(.L_x_131) ;  /* 0x0000017000017945 */ /* 0x000fe20003800000 */
[----:B------:R-:W4:Y:S02]  /*8640*/  @P6 SYNCS.PHASECHK.TRANS64.TRYWAIT P0, [R62+URZ+0x40], R63 ;  /* 0x0000403f3e0065a7 */ /* 0x000f2400080011ff */
[----:B----4-:R-:W-:Y:S01]  /*8650*/  @P6 SEL R46, RZ, 0x1, !P0 ;  /* 0x00000001ff2e6807 */ /* 0x010fe20004000000 */
[----:B---3--:R-:W-:Y:S06]  /*8660*/  @!P6 BRA `(.L_x_132) ;  /* 0x00000000004ce947 */ /* 0x008fec0003800000 */
        /* <DEDUP_REMOVED lines=9> */
[----:B------:R-:W-:Y:S04]  /*8700*/  SHF.L.U32 R5, R93, 0x1f, RZ ;  /* 0x0000001f5d057819 */ /* 0x000fe800000006ff */
[----:B------:R-:W3:Y:S02]  /*8710*/  SYNCS.PHASECHK.TRANS64.TRYWAIT P0, [R62+URZ+0x40], R5 ;  /* 0x000040053e0075a7 */ /* 0x000ee400080011ff */
[----:B---3--:R-:W-:Y:S05]  /*8720*/  @!P0 BRA `(.L_x_135) ;  /* 0x0000002400f08947 */ /* 0x008fea0003800000 */
.L_x_134:
[----:B------:R-:W-:Y:S05]  /*8730*/  BSYNC B0 ;  /* 0x0000000000007941 */ /* 0x000fea0003800000 */
.L_x_133:
[----:B------:R-:W-:Y:S02]  /*8740*/  ISETP.NE.AND P0, PT, R60, RZ, PT ;  /* 0x000000ff3c00720c */ /* 0x000fe40003f05270 */
[----:B------:R-:W-:Y:S11]  /*8750*/  IADD3 R47, PT, PT, R47, 0x1, RZ ;  /* 0x000000012f2f7810 */ /* 0x000ff60007ffe0ff */
[----:B------:R4:W1:Y:S04]  /*8760*/  @P0 LDS.128 R48, [R4] ;  /* 0x0000000004300984 */ /* 0x0008680000000c00 */
[----:B------:R4:W1:Y:S04]  /*8770*/  @P0 LDS.128 R56, [R3+0x10] ;  /* 0x0000100003380984 */ /* 0x0008680000000c00 */
[----:B------:R4:W1:Y:S04]  /*8780*/  @P0 LDS.128 R64, [R2+0x20] ;  /* 0x0000200002400984 */ /* 0x0008680000000c00 */
[----:B------:R4:W1:Y:S02]  /*8790*/  @P0 LDS.128 R72, [R0+0x30] ;  /* 0x0000300000480984 */ /* 0x0008640000000c00 */
.L_x_132:
[----:B------:R-:W-:Y:S05]  /*87a0*/  BSYNC B1 ;  /* 0x0000000000017941 */ /* 0x000fea0003800000 */
.L_x_131:
[----:B----4-:R-:W-:Y:S05]  /*87b0*/  VIADD R0, R39, 0x40 ;  /* 0x0000004027007836 */ /* 0x010fea0000000000 */
        /* <DEDUP_REMOVED lines=9> */
[----:B------:R-:W4:Y:S01]  /*8850*/  LDCU.64 UR6, c[0x4][0x78] ;  /* 0x01000f00ff0677ac */ /* 0x000f220008000a00 */
[----:B------:R-:W1:Y:S01]  /*8860*/  LDC.64 R2, c[0x4][R3] ;  /* 0x0100000003027b82 */ /* 0x000e620000000a00 */
[----:B------:R-:W5:Y:S01]  /*8870*/  LDCU.64 UR4, c[0x4][0x10] ;  /* 0x01000200ff0477ac */ /* 0x000f620008000a00 */
[----:B---3--:R-:W-:Y:S01]  /*8880*/  MOV R5, UR9 ;  /* 0x0000000900057c02 */ /* 0x008fe20008000f00 */
[----:B------:R-:W-:Y:S01]  /*8890*/  IMAD.U32 R4, RZ, RZ, UR8 ;  /* 0x00000008ff047e24 */ /* 0x000fe2000f8e00ff */
[----:B----4-:R-:W-:Y:S01]  /*88a0*/  MOV R7, UR7 ;  /* 0x0000000700077c02 */ /* 0x010fe20008000f00 */
[----:B------:R-:W-:Y:S01]  /*88b0*/  IMAD.U32 R6, RZ, RZ, UR6 ;  /* 0x00000006ff067e24 */ /* 0x000fe2000f8e00ff */
[----:B-----5:R-:W-:Y:S01]  /*88c0*/  MOV R11, UR5 ;  /* 0x00000005000b7c02 */ /* 0x020fe20008000f00 */
[----:B------:R-:W-:Y:S02]  /*88d0*/  IMAD.U32 R10, RZ, RZ, UR4 ;  /* 0x00000004ff0a7e24 */ /* 0x000fe4000f8e00ff */
[----:B------:R-:W-:Y:S07]  /*88e0*/  LEPC R20, `(.L_x_136) ;  /* 0x000000001014794e */ /* 0x000fee0000000000 */
[----:B-12---:R-:W-:Y:S05]  /*88f0*/  CALL.ABS.NOINC R2 ;  /* 0x0000000002007343 */ /* 0x006fea0003c00000 */
.L_x_136:
        /* <DEDUP_REMOVED lines=10> */
[----:B---3--:R-:W1:Y:S01]  /*89a0*/  LDTM.x32 R4, tmem[UR4+0x40] ;  /* 0x00004004000479ee */ /* 0x008e6200082c0000 */
        /* <DEDUP_REMOVED lines=141> */
.L_x_138:
[----:B------:R-:W-:Y:S05]  /*9280*/  BSYNC.RECONVERGENT B0 ;  /* 0x0000000000007941 */ /* 0x000fea0003800200 */
.L_x_137:
        /* <DEDUP_REMOVED lines=21> */
.L_x_142:
[----:B------:R-:W-:Y:S05]  /*93e0*/  BSYNC B0 ;  /* 0x0000000000007941 */ /* 0x000fea0003800000 */
.L_x_141:
[----:B------:R-:W-:Y:S11]  /*93f0*/  ISETP.NE.AND P0, PT, R60, RZ, PT ;  /* 0x000000ff3c00720c */ /* 0x000ff60003f05270 */
[----:B------:R-:W-:Y:S02]  /*9400*/  @!UPT UIADD3 URZ, UPT, UPT, URZ, URZ, URZ ;  /* 0x000000fffffff290 */ /* 0x000fe4000fffe0ff */
[----:B------:R4:W1:Y:S04]  /*9410*/  @P0 LDS.128 R48, [R3] ;  /* 0x0000000003300984 */ /* 0x0008680000000c00 */
[----:B------:R4:W1:Y:S04]  /*9420*/  @P0 LDS.128 R56, [R2+0x10] ;  /* 0x0000100002380984 */ /* 0x0008680000000c00 */
[----:B------:R4:W1:Y:S04]  /*9430*/  @P0 LDS.128 R64, [R0+0x20] ;  /* 0x0000200000400984 */ /* 0x0008680000000c00 */
[----:B------:R4:W1:Y:S02]  /*9440*/  @P0 LDS.128 R72, [R47+0x30] ;  /* 0x000030002f480984 */ /* 0x0008640000000c00 */
.L_x_140:
[----:B------:R-:W-:Y:S05]  /*9450*/  BSYNC B1 ;  /* 0x0000000000017941 */ /* 0x000fea0003800000 */
.L_x_139:
        /* <DEDUP_REMOVED lines=21> */
.L_x_144:
[----:B------:R-:W-:Y:S01]  /*95b0*/  ISETP.NE.AND P0, PT, R98, RZ, PT ;  /* 0x000000ff6200720c */ /* 0x000fe20003f05270 */
[----:B------:R-:W-:Y:S05]  /*95c0*/  WARPSYNC.ALL ;  /* 0x0000000000007948 */ /* 0x000fea0003800000 */
[----:B------:R-:W-:Y:S01]  /*95d0*/  R2UR UR4, R39 ;  /* 0x00000000270472ca */ /* 0x000fe200000e0000 */
[----:B------:R-:W-:Y:S01]  /*95e0*/  BSSY.RECONVERGENT B0, `(.L_x_145) ;  /* 0x0000091000007945 */ /* 0x000fe20003800200 */
[C---:B-1----:R-:W-:Y:S02]  /*95f0*/  SHF.L.U32 R40, R48.reuse, 0x10, RZ ;  /* 0x0000001030287819 */ /* 0x042fe400000006ff */
[----:B------:R-:W-:Y:S02]  /*9600*/  LOP3.LUT R42, R48, 0xffff0000, RZ, 0xc0, !PT ;  /* 0xffff0000302a7812 */ /* 0x000fe400078ec0ff */
[C---:B------:R-:W-:Y:S02]  /*9610*/  SHF.L.U32 R43, R49.reuse, 0x10, RZ ;  /* 0x00000010312b7819 */ /* 0x040fe400000006ff */
[----:B------:R-:W-:Y:S02]  /*9620*/  LOP3.LUT R44, R49, 0xffff0000, RZ, 0xc0, !PT ;  /* 0xffff0000312c7812 */ /* 0x000fe400078ec0ff */
[C---:B------:R-:W-:Y:S02]  /*9630*/  SHF.L.U32 R45, R50.reuse, 0x10, RZ ;  /* 0x00000010322d7819 */ /* 0x040fe400000006ff */
[----:B------:R-:W-:Y:S01]  /*9640*/  LOP3.LUT R46, R50, 0xffff0000, RZ, 0xc0, !PT ;  /* 0xffff0000322e7812 */ /* 0x000fe200078ec0ff */
[----:B---3--:R-:W1:Y:S01]  /*9650*/  LDTM.x32 R4, tmem[UR4+0x60] ;  /* 0x00006004000479ee */ /* 0x008e6200082c0000 */
[C---:B------:R-:W-:Y:S01]  /*9660*/  SHF.L.U32 R47, R51.reuse, 0x10, RZ ;  /* 0x00000010332f7819 */ /* 0x040fe200000006ff */
[----:B------:R-:W-:Y:S01]  /*9670*/  NOP ;  /* 0x0000000000007918 */ /* 0x000fe20000000000 */
[----:B------:R-:W-:Y:S02]  /*9680*/  LOP3.LUT R48, R51, 0xffff0000, RZ, 0xc0, !PT ;  /* 0xffff000033307812 */ /* 0x000fe400078ec0ff */
[C---:B------:R-:W-:Y:S02]  /*9690*/  SHF.L.U32 R49, R56.reuse, 0x10, RZ ;  /* 0x0000001038317819 */ /* 0x040fe400000006ff */
[----:B------:R-:W-:Y:S02]  /*96a0*/  LOP3.LUT R51, R56, 0xffff0000, RZ, 0xc0, !PT ;  /* 0xffff000038337812 */ /* 0x000fe400078ec0ff */
[C---:B------:R-:W-:Y:S02]  /*96b0*/  SHF.L.U32 R50, R57.reuse, 0x10, RZ ;  /* 0x0000001039327819 */ /* 0x040fe400000006ff */
[----:B------:R-:W-:Y:S02]  /*96c0*/  LOP3.LUT R52, R57, 0xffff0000, RZ, 0xc0, !PT ;  /* 0xffff000039347812 */ /* 0x000fe400078ec0ff */
[C---:B------:R-:W-:Y:S02]  /*96d0*/  SHF.L.U32 R53, R58.reuse, 0x10, RZ ;  /* 0x000000103a357819 */ /* 0x040fe400000006ff */
[----:B------:R-:W-:Y:S02]  /*96e0*/  LOP3.LUT R54, R58, 0xffff0000, RZ, 0xc0, !PT ;  /* 0xffff00003a367812 */ /* 0x000fe400078ec0ff */
[C---:B------:R-:W-:Y:S02]  /*96f0*/  SHF.L.U32 R55, R59.reuse, 0x10, RZ ;  /* 0x000000103b377819 */ /* 0x040fe400000006ff */
[----:B------:R-:W-:Y:S02]  /*9700*/  IADD3 R102, PT, PT, R100, 0xd0, RZ ;  /* 0x000000d064667810 */ /* 0x000fe40007ffe0ff */
[----:B------:R-:W-:Y:S02]  /*9710*/  LOP3.LUT R56, R59, 0xffff0000, RZ, 0xc0, !PT ;  /* 0xffff00003b387812 */ /* 0x000fe400078ec0ff */
[----:B------:R-:W-:Y:S01]  /*9720*/  SHF.L.U32 R57, R64, 0x10, RZ ;  /* 0x0000001040397819 */ /* 0x000fe200000006ff */
[----:B-1----:R-:W-:Y:S01]  /*9730*/  FMUL R4, R38, R4 ;  /* 0x0000000426047220 */ /* 0x002fe20000400000 */
[----:B------:R-:W-:Y:S01]  /*9740*/  LOP3.LUT R58, R64, 0xffff0000, RZ, 0xc0, !PT ;  /* 0xffff0000403a7812 */ /* 0x000fe200078ec0ff */
[----:B------:R-:W-:Y:S01]  /*9750*/  FMUL R5, R38, R5 ;  /* 0x0000000526057220 */ /* 0x000fe20000400000 */
[----:B------:R-:W-:Y:S01]  /*9760*/  LOP3.LUT R116, R102, 0xfefffff8, RZ, 0xc0, !PT ;  /* 0xfefffff866747812 */ /* 0x000fe200078ec0ff */
[C---:B------:R-:W-:Y:S01]  /*9770*/  FFMA R4, R41.reuse, R40, R4 ;  /* 0x0000002829047223 */ /* 0x040fe20000000004 */
[C---:B------:R-:W-:Y:S01]  /*9780*/  FMUL R6, R38.reuse, R6 ;  /* 0x0000000626067220 */ /* 0x040fe20000400000 */
[----:B------:R-:W-:Y:S01]  /*9790*/  FFMA R5, R41, R42, R5 ;  /* 0x0000002a29057223 */ /* 0x000fe20000000005 */
[----:B------:R-:W-:Y:S01]  /*97a0*/  SHF.L.U32 R59, R65, 0x10, RZ ;  /* 0x00000010413b7819 */ /* 0x000fe200000006ff */
[----:B------:R1:W-:Y:S01]  /*97b0*/  SYNCS.ARRIVE.TRANS64.RED.A1T0 RZ, [R116+URZ], RZ ;  /* 0x000000ff74ff79a7 */ /* 0x0003e200081004ff */
[----:B------:R-:W-:Y:S01]  /*97c0*/  FFMA R6, R41, R43, R6 ;  /* 0x0000002b29067223 */ /* 0x000fe20000000006 */
[C---:B------:R-:W-:Y:S01]  /*97d0*/  FMUL R7, R38.reuse, R7 ;  /* 0x0000000726077220 */ /* 0x040fe20000400000 */
[----:B------:R-:W-:Y:S01]  /*97e0*/  F2FP.BF16.F32.PACK_AB R104, R5, R4 ;  /* 0x000000040568723e */ /* 0x000fe200000010ff */
[C---:B------:R-:W-:Y:S01]  /*97f0*/  FMUL R8, R38.reuse, R8 ;  /* 0x0000000826087220 */ /* 0x040fe20000400000 */
[----:B------:R-:W-:Y:S01]  /*9800*/  FMUL R9, R38, R9 ;  /* 0x0000000926097220 */ /* 0x000fe20000400000 */
[----:B------:R-:W-:Y:S01]  /*9810*/  LOP3.LUT R60, R65, 0xffff0000, RZ, 0xc0, !PT ;  /* 0xffff0000413c7812 */ /* 0x000fe200078ec0ff */
[C---:B------:R-:W-:Y:S01]  /*9820*/  FFMA R7, R41.reuse, R44, R7 ;  /* 0x0000002c29077223 */ /* 0x040fe20000000007 */
[C---:B------:R-:W-:Y:S01]  /*9830*/  FFMA R8, R41.reuse, R45, R8 ;  /* 0x0000002d29087223 */ /* 0x040fe20000000008 */
[----:B------:R-:W-:Y:S01]  /*9840*/  SHF.L.U32 R61, R66, 0x10, RZ ;  /* 0x00000010423d7819 */ /* 0x000fe200000006ff */
[----:B------:R-:W-:Y:S01]  /*9850*/  FFMA R9, R41, R46, R9 ;  /* 0x0000002e29097223 */ /* 0x000fe20000000009 */
[C---:B------:R-:W-:Y:S01]  /*9860*/  FMUL R10, R38.reuse, R10 ;  /* 0x0000000a260a7220 */ /* 0x040fe20000400000 */
[----:B------:R-:W-:Y:S01]  /*9870*/  F2FP.BF16.F32.PACK_AB R105, R7, R6 ;  /* 0x000000060769723e */ /* 0x000fe200000010ff */
[C---:B------:R-:W-:Y:S01]  /*9880*/  FMUL R11, R38.reuse, R11 ;  /* 0x0000000b260b7220 */ /* 0x040fe20000400000 */
[----:B------:R-:W-:Y:S01]  /*9890*/  FMUL R0, R38, R12 ;  /* 0x0000000c26007220 */ /* 0x000fe20000400000 */
[----:B------:R-:W-:Y:S01]  /*98a0*/  F2FP.BF16.F32.PACK_AB R106, R9, R8 ;  /* 0x00000008096a723e */ /* 0x000fe200000010ff */
[C---:B------:R-:W-:Y:S01]  /*98b0*/  FFMA R10, R41.reuse, R47, R10 ;  /* 0x0000002f290a7223 */ /* 0x040fe2000000000a */
[C---:B------:R-:W-:Y:S01]  /*98c0*/  FFMA R11, R41.reuse, R48, R11 ;  /* 0x00000030290b7223 */ /* 0x040fe2000000000b */
[----:B------:R-:W-:Y:S01]  /*98d0*/  LOP3.LUT R62, R66, 0xffff0000, RZ, 0xc0, !PT ;  /* 0xffff0000423e7812 */ /* 0x000fe200078ec0ff */
[----:B------:R-:W-:Y:S01]  /*98e0*/  FFMA R0, R41, R49, R0 ;  /* 0x0000003129007223 */ /* 0x000fe20000000000 */
[C---:B------:R-:W-:Y:S01]  /*98f0*/  FMUL R2, R38.reuse, R13 ;  /* 0x0000000d26027220 */ /* 0x040fe20000400000 */
[----:B------:R-:W-:Y:S01]  /*9900*/  SHF.L.U32 R63, R67, 0x10, RZ ;  /* 0x00000010433f7819 */ /* 0x000fe200000006ff */
[C---:B------:R-:W-:Y:S01]  /*9910*/  FMUL R3, R38.reuse, R14 ;  /* 0x0000000e26037220 */ /* 0x040fe20000400000 */
[----:B------:R-:W-:Y:S01]  /*9920*/  F2FP.BF16.F32.PACK_AB R107, R11, R10 ;  /* 0x0000000a0b6b723e */ /* 0x000fe200000010ff */
[----:B------:R-:W-:Y:S01]  /*9930*/  FFMA R2, R41, R51, R2 ;  /* 0x0000003329027223 */ /* 0x000fe20000000002 */
[C---:B------:R-:W-:Y:S01]  /*9940*/  FMUL R15, R38.reuse, R15 ;  /* 0x0000000f260f7220 */ /* 0x040fe20000400000 */
[C---:B------:R-:W-:Y:S01]  /*9950*/  FMUL R12, R38.reuse, R16 ;  /* 0x00000010260c7220 */ /* 0x040fe20000400000 */
[----:B------:R-:W-:Y:S01]  /*9960*/  FMUL R13, R38, R17 ;  /* 0x00000011260d7220 */ /* 0x000fe20000400000 */
[----:B------:R1:W-:Y:S01]  /*9970*/  STS.128 [R96+0x6000], R104 ;  /* 0x0060006860007388 */ /* 0x0003e20000000c00 */
[----:B------:R-:W-:Y:S01]  /*9980*/  LOP3.LUT R64, R67, 0xffff0000, RZ, 0xc0, !PT ;  /* 0xffff000043407812 */ /* 0x000fe200078ec0ff */
[C---:B------:R-:W-:Y:S01]  /*9990*/  FFMA R3, R41.reuse, R50, R3 ;  /* 0x0000003229037223 */ /* 0x040fe20000000003 */
[----:B------:R-:W-:Y:S01]  /*99a0*/  SHF.L.U32 R65, R72, 0x10, RZ ;  /* 0x0000001048417819 */ /* 0x000fe200000006ff */
[C---:B------:R-:W-:Y:S01]  /*99b0*/  FFMA R15, R41.reuse, R52, R15 ;  /* 0x00000034290f7223 */ /* 0x040fe2000000000f */
[----:B------:R-:W-:Y:S01]  /*99c0*/  F2FP.BF16.F32.PACK_AB R108, R2, R0 ;  /* 0x00000000026c723e */ /* 0x000fe200000010ff */
[C---:B------:R-:W-:Y:S01]  /*99d0*/  FFMA R12, R41.reuse, R53, R12 ;  /* 0x00000035290c7223 */ /* 0x040fe2000000000c */
[C---:B------:R-:W-:Y:S01]  /*99e0*/  FFMA R13, R41.reuse, R54, R13 ;  /* 0x00000036290d7223 */ /* 0x040fe2000000000d */
[C---:B------:R-:W-:Y:S01]  /*99f0*/  FMUL R14, R38.reuse, R18 ;  /* 0x00000012260e7220 */ /* 0x040fe20000400000 */
[C---:B------:R-:W-:Y:S01]  /*9a00*/  FMUL R19, R38.reuse, R19 ;  /* 0x0000001326137220 */ /* 0x040fe20000400000 */
[C---:B------:R-:W-:Y:S01]  /*9a10*/  FMUL R16, R38.reuse, R20 ;  /* 0x0000001426107220 */ /* 0x040fe20000400000 */
[C---:B------:R-:W-:Y:S01]  /*9a20*/  FMUL R17, R38.reuse, R21 ;  /* 0x0000001526117220 */ /* 0x040fe20000400000 */
[C---:B------:R-:W-:Y:S01]  /*9a30*/  FFMA R14, R41.reuse, R55, R14 ;  /* 0x00000037290e7223 */ /* 0x040fe2000000000e */
        /* <DEDUP_REMOVED lines=9> */
[----:B------:R-:W-:Y:S01]  /*9ad0*/  FFMA R23, R41, R60, R23 ;  /* 0x0000003c29177223 */ /* 0x000fe20000000017 */
[C---:B------:R-:W-:Y:S01]  /*9ae0*/  FMUL R27, R38.reuse, R27 ;  /* 0x0000001b261b7220 */ /* 0x040fe20000400000 */
[----:B------:R-:W-:Y:S01]  /*9af0*/  F2FP.BF16.F32.PACK_AB R109, R15, R3 ;  /* 0x000000030f6d723e */ /* 0x000fe200000010ff */
[----:B------:R-:W-:Y:S01]  /*9b00*/  FFMA R20, R41, R61, R20 ;  /* 0x0000003d29147223 */ /* 0x000fe20000000014 */
[----:B------:R-:W-:Y:S01]  /*9b10*/  F2FP.BF16.F32.PACK_AB R110, R13, R12 ;  /* 0x0000000c0d6e723e */ /* 0x000fe200000010ff */
[----:B------:R-:W-:Y:S01]  /*9b20*/  FMUL R24, R38, R28 ;  /* 0x0000001c26187220 */ /* 0x000fe20000400000 */
[----:B------:R-:W-:Y:S01]  /*9b30*/  F2FP.BF16.F32.PACK_AB R111, R19, R14 ;  /* 0x0000000e136f723e */ /* 0x000fe200000010ff */
[----:B------:R-:W-:Y:S01]  /*9b40*/  FFMA R21, R41, R62, R21 ;  /* 0x0000003e29157223 */ /* 0x000fe20000000015 */
[----:B------:R-:W-:Y:S01]  /*9b50*/  LOP3.LUT R66, R72, 0xffff0000, RZ, 0xc0, !PT ;  /* 0xffff000048427812 */ /* 0x000fe200078ec0ff */
[C---:B------:R-:W-:Y:S01]  /*9b60*/  FMUL R25, R38.reuse, R29 ;  /* 0x0000001d26197220 */ /* 0x040fe20000400000 */
[----:B------:R-:W-:Y:S01]  /*9b70*/  SHF.L.U32 R67, R73, 0x10, RZ ;  /* 0x0000001049437819 */ /* 0x000fe200000006ff */
[----:B------:R1:W-:Y:S01]  /*9b80*/  STS.128 [R95+0x6010], R108 ;  /* 0x0060106c5f007388 */ /* 0x0003e20000000c00 */
[----:B------:R-:W-:Y:S01]  /*9b90*/  FFMA R22, R41, R63, R22 ;  /* 0x0000003f29167223 */ /* 0x000fe20000000016 */
[----:B------:R-:W-:Y:S01]  /*9ba0*/  LOP3.LUT R68, R73, 0xffff0000, RZ, 0xc0, !PT ;  /* 0xffff000049447812 */ /* 0x000fe200078ec0ff */
[----:B------:R-:W-:Y:S01]  /*9bb0*/  FMUL R26, R38, R30 ;  /* 0x0000001e261a7220 */ /* 0x000fe20000400000 */
[C---:B------:R-:W-:Y:S01]  /*9bc0*/  FFMA R27, R41.reuse, R64, R27 ;  /* 0x00000040291b7223 */ /* 0x040fe2000000001b */
[----:B------:R-:W-:Y:S01]  /*9bd0*/  SHF.L.U32 R69, R74, 0x10, RZ ;  /* 0x000000104a457819 */ /* 0x000fe200000006ff */
[----:B------:R-:W-:Y:S01]  /*9be0*/  FMUL R31, R38, R31 ;  /* 0x0000001f261f7220 */ /* 0x000fe20000400000 */
[C---:B------:R-:W-:Y:S01]  /*9bf0*/  FFMA R24, R41.reuse, R65, R24 ;  /* 0x0000004129187223 */ /* 0x040fe20000000018 */
[----:B------:R-:W-:Y:S01]  /*9c00*/  LOP3.LUT R70, R74, 0xffff0000, RZ, 0xc0, !PT ;  /* 0xffff00004a467812 */ /* 0x000fe200078ec0ff */
[C---:B------:R-:W-:Y:S01]  /*9c10*/  FMUL R28, R38.reuse, R32 ;  /* 0x00000020261c7220 */ /* 0x040fe20000400000 */
[----:B------:R-:W-:Y:S01]  /*9c20*/  FFMA R25, R41, R66, R25 ;  /* 0x0000004229197223 */ /* 0x000fe20000000019 */
[----:B------:R-:W-:Y:S01]  /*9c30*/  SHF.L.U32 R71, R75, 0x10, RZ ;  /* 0x000000104b477819 */ /* 0x000fe200000006ff */
[C---:B------:R-:W-:Y:S01]  /*9c40*/  FMUL R29, R38.reuse, R33 ;  /* 0x00000021261d7220 */ /* 0x040fe20000400000 */
[----:B------:R-:W-:Y:S01]  /*9c50*/  FFMA R26, R41, R67, R26 ;  /* 0x00000043291a7223 */ /* 0x000fe2000000001a */
[----:B------:R-:W-:Y:S01]  /*9c60*/  LOP3.LUT R72, R75, 0xffff0000, RZ, 0xc0, !PT ;  /* 0xffff00004b487812 */ /* 0x000fe200078ec0ff */
        /* <DEDUP_REMOVED lines=8> */
[----:B------:R-:W-:Y:S01]  /*9cf0*/  FFMA R30, R41, R71, R30 ;  /* 0x00000047291e7223 */ /* 0x000fe2000000001e */
[----:B------:R-:W-:Y:S01]  /*9d00*/  F2FP.BF16.F32.PACK_AB R115, R27, R22 ;  /* 0x000000161b73723e */ /* 0x000fe200000010ff */
[----:B------:R-:W-:Y:S01]  /*9d10*/  FFMA R35, R41, R72, R35 ;  /* 0x0000004829237223 */ /* 0x000fe20000000023 */
[----:B------:R-:W-:Y:S02]  /*9d20*/  F2FP.BF16.F32.PACK_AB R100, R25, R24 ;  /* 0x000000181964723e */ /* 0x000fe400000010ff */
[----:B------:R-:W-:Y:S01]  /*9d30*/  F2FP.BF16.F32.PACK_AB R101, R31, R26 ;  /* 0x0000001a1f65723e */ /* 0x000fe200000010ff */
[----:B------:R1:W-:Y:S01]  /*9d40*/  STS.128 [R94+0x6020], R112 ;  /* 0x006020705e007388 */ /* 0x0003e20000000c00 */
        /* <DEDUP_REMOVED lines=26> */
.L_x_146:
[----:B------:R-:W-:Y:S05]  /*9ef0*/  BSYNC.RECONVERGENT B0 ;  /* 0x0000000000007941 */ /* 0x000fea0003800200 */
.L_x_145:
[----:B------:R-:W-:Y:S01]  /*9f00*/  BAR.SYNC.DEFER_BLOCKING 0x1, 0x80 ;  /* 0x0042000000007b1d */ /* 0x000fe20000010000 */
[----:B------:R-:W-:Y:S01]  /*9f10*/  UISETP.NE.AND UP0, UPT, UR47, -0x4, UPT ;  /* 0xfffffffc2f00788c */ /* 0x000fe2000bf05270 */
[----:B------:R-:W-:Y:S08]  /*9f20*/  IADD3 R0, PT, PT, R36, 0x1, RZ ;  /* 0x0000000124007810 */ /* 0x000ff00007ffe0ff */
[----:B------:R-:W-:Y:S05]  /*9f30*/  BRA.U !UP0, `(.L_x_147) ;  /* 0x0000000108287547 */ /* 0x000fea000b800000 */
[----:B------:R-:W-:Y:S01]  /*9f40*/  ISETP.NE.AND P0, PT, R99, RZ, PT ;  /* 0x000000ff6300720c */ /* 0x000fe20003f05270 */
[----:B------:R-:W-:Y:S01]  /*9f50*/  IMAD.U32 R3, RZ, RZ, UR46 ;  /* 0x0000002eff037e24 */ /* 0x000fe2000f8e00ff */
[----:B------:R-:W-:Y:S01]  /*9f60*/  UIADD3 UR4, UPT, UPT, UR46, 0x1, URZ ;  /* 0x000000012e047890 */ /* 0x000fe2000fffe0ff */
[----:B------:R-:W-:Y:S03]  /*9f70*/  IMAD.U32 R2, RZ, RZ, UR52 ;  /* 0x00000034ff027e24 */ /* 0x000fe6000f8e00ff */
[----:B------:R-:W-:Y:S04]  /*9f80*/  UISETP.NE.AND UP0, UPT, UR4, 0x4, UPT ;  /* 0x000000040400788c */ /* 0x000fe8000bf05270 */
[----:B------:R-:W-:Y:S03]  /*9f90*/  USEL UR46, UR4, URZ, UP0 ;  /* 0x000000ff042e7287 */ /* 0x000fe60008000000 */
[----:B------:R-:W-:Y:S05]  /*9fa0*/  @P0 LEA R3, R3, UR43, 0x3 ;  /* 0x0000002b03030c11 */ /* 0x000fea000f8e18ff */
[----:B------:R-:W-:Y:S05]  /*9fb0*/  @P0 VIADD R3, R3, 0x60 ;  /* 0x0000006003030836 */ /* 0x000fea0000000000 */
[----:B------:R-:W-:Y:S04]  /*9fc0*/  @P0 PRMT R2, R2, 0x654, R3 ;  /* 0x0000065402020816 */ /* 0x000fe80000000003 */
[----:B------:R3:W-:Y:S03]  /*9fd0*/  @P0 SYNCS.ARRIVE.TRANS64.RED.A1T0 RZ, [R2+URZ], RZ ;  /* 0x000000ff02ff09a7 */ /* 0x0007e600081004ff */
.L_x_147:
[----:B------:R-:W-:Y:S01]  /*9fe0*/  R2UR UR4, R86 ;  /* 0x00000000560472ca */ /* 0x000fe200000e0000 */
[----:B------:R-:W-:Y:S01]  /*9ff0*/  UISETP.NE.AND UP0, UPT, UR62, URZ, UPT ;  /* 0x000000ff3e00728c */ /* 0x000fe2000bf05270 */
[----:B------:R-:W-:Y:S01]  /*a000*/  ISETP.NE.AND P0, PT, R89, 0x2, PT ;  /* 0x000000025900780c */ /* 0x000fe20003f05270 */
[----:B------:R-:W-:Y:S01]  /*a010*/  UIADD3 UR20, UPT, UPT, UR38, UR63, URZ ;  /* 0x0000003f26147290 */ /* 0x000fe2000fffe0ff */
[----:B------:R-:W-:Y:S01]  /*a020*/  ISETP.NE.AND P1, PT, R0, 0x4, PT ;  /* 0x000000040000780c */ /* 0x000fe20003f25270 */
[----:B------:R-:W-:Y:S01]  /*a030*/  UIADD3 UR47, UPT, UPT, UR47, 0x4, URZ ;  /* 0x000000042f2f7890 */ /* 0x000fe2000fffe0ff */
[----:B---3--:R-:W-:Y:S01]  /*a040*/  SEL R2, RZ, 0x1, P0 ;  /* 0x00000001ff027807 */ /* 0x008fe20000000000 */
[----:B------:R-:W-:Y:S01]  /*a050*/  UMOV UR36, UR61 ;  /* 0x0000003d00247c82 */ /* 0x000fe20008000000 */
[----:B------:R-:W-:Y:S02]  /*a060*/  SEL R3, RZ, 0x1, P1 ;  /* 0x00000001ff037807 */ /* 0x000fe40000800000 */
[----:B------:R-:W-:Y:S02]  /*a070*/  LOP3.LUT R91, R91, R2, RZ, 0x3c, !PT ;  /* 0x000000025b5b7212 */ /* 0x000fe400078e3cff */
[----:B------:R-:W-:Y:S01]  /*a080*/  LOP3.LUT R92, R92, R3, RZ, 0x3c, !PT ;  /* 0x000000035c5c7212 */ /* 0x000fe200078e3cff */
[----:B------:R-:W-:Y:S01]  /*a090*/  UIADD3 UR24, UPT, UPT, UR37, UR4, URZ ;  /* 0x0000000425187290 */ /* 0x000fe2000fffe0ff */
[----:B------:R-:W-:Y:S02]  /*a0a0*/  SEL R89, R89, RZ, P0 ;  /* 0x000000ff59597207 */ /* 0x000fe40000000000 */
[----:B------:R-:W-:Y:S01]  /*a0b0*/  SEL R36, R0, RZ, P1 ;  /* 0x000000ff00247207 */ /* 0x000fe20000800000 */
[----:B------:R-:W-:Y:S08]  /*a0c0*/  BRA.U UP0, `(.L_x_148) ;  /* 0xffffffbd00ac7547 */ /* 0x000ff0000b83ffff */
[----:B------:R-:W3:Y:S01]  /*a0d0*/  LDCU.64 UR4, c[0x0][0x888] ;  /* 0x00011100ff0477ac */ /* 0x000ee20008000a00 */
[----:B------:R-:W4:Y:S01]  /*a0e0*/  LDCU.64 UR6, c[0x0][0x890] ;  /* 0x00011200ff0677ac */ /* 0x000f220008000a00 */
[----:B---3--:R-:W-:Y:S02]  /*a0f0*/  ISETP.NE.U32.AND P2, PT, RZ, UR4, PT ;  /* 0x00000004ff007c0c */ /* 0x008fe4000bf45070 */
[----:B----4-:R-:W-:Y:S02]  /*a100*/  ISETP.NE.U32.AND P1, PT, RZ, UR6, PT ;  /* 0x00000006ff007c0c */ /* 0x010fe4000bf25070 */
[----:B------:R-:W-:Y:S02]  /*a110*/  ISETP.NE.AND.EX P2, PT, RZ, UR5, PT, P2 ;  /* 0x00000005ff007c0c */ /* 0x000fe4000bf45320 */
[----:B------:R-:W-:-:S13]  /*a120*/  ISETP.NE.AND.EX P0, PT, RZ, UR7, PT, P1 ;  /* 0x00000007ff007c0c */ /* 0x000fda000bf05310 */
[----:B------:R-:W-:Y:S05]  /*a130*/  @P2 BRA P0, `(.L_x_149) ;  /* 0x00000000003c2947 */ /* 0x000fea0000000000 */
[----:B------:R-:W-:-:S13]  /*a140*/  ISETP.NE.AND.EX P1, PT, RZ, UR7, PT, P1 ;  /* 0x00000007ff007c0c */ /* 0x000fda000bf25310 */
[----:B------:R-:W-:Y:S05]  /*a150*/  @P1 BRA `(.L_x_150) ;  /* 0x00000000000c1947 */ /* 0x000fea0003800000 */
[----:B------:R-:W-:-:S13]  /*a160*/  FSETP.NEU.AND P0, PT, R41, RZ, PT ;  /* 0x000000ff2900720b */ /* 0x000fda0003f0d000 */
[----:B------:R-:W-:Y:S05]  /*a170*/  @!P0 EXIT ;  /* 0x000000000000894d */ /* 0x000fea0003800000 */
[----:B------:R-:W-:Y:S05]  /*a180*/  BRA `(.L_x_149) ;  /* 0x0000000000287947 */ /* 0x000fea0003800000 */
.L_x_150:
[----:B------:R-:W-:Y:S01]  /*a190*/  ISETP.NE.AND P0, PT, R88, RZ, PT ;  /* 0x000000ff5800720c */ /* 0x000fe20003f05270 */
[----:B------:R-:W-:-:S12]  /*a1a0*/  BSSY.RECONVERGENT B0, `(.L_x_149) ;  /* 0x0000008000007945 */ /* 0x000fd80003800200 */
[----:B------:R-:W-:Y:S05]  /*a1b0*/  @P0 BRA `(.L_x_151) ;  /* 0x0000000000100947 */ /* 0x000fea0003800000 */
[----:B------:R-:W-:-:S04]  /*a1c0*/  ISETP.NE.U32.AND P0, PT, RZ, UR4, PT ;  /* 0x00000004ff007c0c */ /* 0x000fc8000bf05070 */
[----:B------:R-:W-:-:S13]  /*a1d0*/  ISETP.NE.AND.EX P0, PT, RZ, UR5, PT, P0 ;  /* 0x00000005ff007c0c */ /* 0x000fda000bf05300 */
[----:B------:R-:W-:Y:S05]  /*a1e0*/  @!P0 EXIT ;  /* 0x000000000000894d */ /* 0x000fea0003800000 */
[----:B------:R-:W-:Y:S05]  /*a1f0*/  BRA `(.L_x_152) ;  /* 0x0000000000087947 */ /* 0x000fea0003800000 */
.L_x_151:
[----:B------:R-:W-:-:S13]  /*a200*/  FSETP.NEU.AND P0, PT, R41, RZ, PT ;  /* 0x000000ff2900720b */ /* 0x000fda0003f0d000 */
[----:B------:R-:W-:Y:S05]  /*a210*/  @!P0 EXIT ;  /* 0x000000000000894d */ /* 0x000fea0003800000 */
.L_x_152:
[----:B------:R-:W-:Y:S05]  /*a220*/  BSYNC.RECONVERGENT B0 ;  /* 0x0000000000007941 */ /* 0x000fea0003800200 */
.L_x_149:
[----:B------:R-:W-:Y:S01]  /*a230*/  ULEA UR6, UR46, UR43, 0x3 ;  /* 0x0000002b2e067291 */ /* 0x000fe2000f8e18ff */
[----:B------:R-:W-:-:S04]  /*a240*/  DEPBAR.LE SB0, 0x0 ;  /* 0x000080000000791a */ /* 0x000fc80000000000 */
[----:B------:R-:W-:-:S04]  /*a250*/  UIADD3 UR6, UPT, UPT, UR6, 0x60, URZ ;  /* 0x0000006006067890 */ /* 0x000fc8000fffe0ff */
[----:B------:R-:W-:-:S09]  /*a260*/  UPRMT UR6, UR52, 0x654, UR6 ;  /* 0x0000065434067896 */ /* 0x000fd20008000006 */
[----:B------:R-:W-:Y:S01]  /*a270*/  SYNCS.ARRIVE.TRANS64.RED.A1T0 RZ, [UR6], RZ ;  /* 0x000000ffffff79a7 */ /* 0x000fe20008100406 */
[----:B------:R-:W-:Y:S05]  /*a280*/  EXIT ;  /* 0x000000000000794d */ /* 0x000fea0003800000 */
.L_x_24:
[----:B---3--:R3:W4:Y:S02]  /*a290*/  SYNCS.PHASECHK.TRANS64.TRYWAIT P0, [R3+URZ+0x100], R2 ;  /* 0x00010002030075a7 */ /* 0x00872400080011ff */
[----:B----4-:R-:W-:Y:S05]  /*a2a0*/  @!P0 NANOSLEEP.SYNCS 0x989680 ;  /* 0x009896800000895d */ /* 0x010fea0003900000 */
[----:B------:R-:W4:Y:S02]  /*a2b0*/  @!P0 SYNCS.PHASECHK.TRANS64 P0, [R3+URZ+0x100], R2 ;  /* 0x00010002030085a7 */ /* 0x000f2400080010ff */
[----:B----4-:R-:W-:Y:S05]  /*a2c0*/  @!P0 BRA `(.L_x_24) ;  /* 0xfffffffc00f08947 */ /* 0x010fea000383ffff */
[----:B------:R-:W-:Y:S05]  /*a2d0*/  BRA `(.L_x_153) ;  /* 0xffffff7800387947 */ /* 0x000fea000383ffff */
.L_x_27:
[----:B--2---:R-:W-:-:S07]  /*a2e0*/  MOV R0, UR6 ;  /* 0x0000000600007c02 */ /* 0x004fce0008000f00 */
.L_x_154:
[----:B--2---:R2:W3:Y:S02]  /*a2f0*/  SYNCS.PHASECHK.TRANS64.TRYWAIT P0, [R0+URZ+0x20], R3 ;  /* 0x00002003000075a7 */ /* 0x0044e400080011ff */
[----:B---3--:R-:W-:Y:S05]  /*a300*/  @!P0 NANOSLEEP.SYNCS 0x989680 ;  /* 0x009896800000895d */ /* 0x008fea0003900000 */
[----:B------:R-:W3:Y:S02]  /*a310*/  @!P0 SYNCS.PHASECHK.TRANS64 P0, [R0+URZ+0x20], R3 ;  /* 0x00002003000085a7 */ /* 0x000ee400080010ff */
[----:B---3--:R-:W-:Y:S05]  /*a320*/  @!P0 BRA `(.L_x_154) ;  /* 0xfffffffc00f08947 */ /* 0x008fea000383ffff */
[----:B------:R-:W-:Y:S05]  /*a330*/  BRA `(.L_x_26) ;  /* 0xffffff7800907947 */ /* 0x000fea000383ffff */
.L_x_36:
[----:B-1----:R-:W-:-:S07]  /*a340*/  MOV R0, UR7 ;  /* 0x0000000700007c02 */ /* 0x002fce0008000f00 */
.L_x_155:
[----:B-1----:R1:W2:Y:S02]  /*a350*/  SYNCS.PHASECHK.TRANS64.TRYWAIT P0, [R0+URZ+0x20], R3 ;  /* 0x00002003000075a7 */ /* 0x0022a400080011ff */
[----:B--2---:R-:W-:Y:S05]  /*a360*/  @!P0 NANOSLEEP.SYNCS 0x989680 ;  /* 0x009896800000895d */ /* 0x004fea0003900000 */
[----:B------:R-:W2:Y:S02]  /*a370*/  @!P0 SYNCS.PHASECHK.TRANS64 P0, [R0+URZ+0x20], R3 ;  /* 0x00002003000085a7 */ /* 0x000ea400080010ff */
[----:B--2---:R-:W-:Y:S05]  /*a380*/  @!P0 BRA `(.L_x_155) ;  /* 0xfffffffc00f08947 */ /* 0x004fea000383ffff */
[----:B------:R-:W-:Y:S05]  /*a390*/  BRA `(.L_x_35) ;  /* 0xffffff7c00a07947 */ /* 0x000fea000383ffff */
.L_x_43:
[----:B-1----:R1:W4:Y:S02]  /*a3a0*/  SYNCS.PHASECHK.TRANS64.TRYWAIT P0, [R3+URZ+0x90], R0 ;  /* 0x00009000030075a7 */ /* 0x00232400080011ff */
[----:B----4-:R-:W-:Y:S05]  /*a3b0*/  @!P0 NANOSLEEP.SYNCS 0x989680 ;  /* 0x009896800000895d */ /* 0x010fea0003900000 */
[----:B------:R-:W4:Y:S02]  /*a3c0*/  @!P0 SYNCS.PHASECHK.TRANS64 P0, [R3+URZ+0x90], R0 ;  /* 0x00009000030085a7 */ /* 0x000f2400080010ff */
[----:B----4-:R-:W-:Y:S05]  /*a3d0*/  @!P0 BRA `(.L_x_43) ;  /* 0xfffffffc00f08947 */ /* 0x010fea000383ffff */
[----:B------:R-:W-:Y:S05]  /*a3e0*/  BRA `(.L_x_156) ;  /* 0xffffff8000907947 */ /* 0x000fea000383ffff */
.L_x_47:
[----:B-1----:R-:W-:-:S07]  /*a3f0*/  MOV R0, UR4 ;  /* 0x0000000400007c02 */ /* 0x002fce0008000f00 */
.L_x_157:
[----:B-1----:R1:W2:Y:S02]  /*a400*/  SYNCS.PHASECHK.TRANS64.TRYWAIT P0, [R0+URZ], R3 ;  /* 0x00000003000075a7 */ /* 0x0022a400080011ff */
[----:B--2---:R-:W-:Y:S05]  /*a410*/  @!P0 NANOSLEEP.SYNCS 0x989680 ;  /* 0x009896800000895d */ /* 0x004fea0003900000 */
[----:B------:R-:W2:Y:S02]  /*a420*/  @!P0 SYNCS.PHASECHK.TRANS64 P0, [R0+URZ], R3 ;  /* 0x00000003000085a7 */ /* 0x000ea400080010ff */
[----:B--2---:R-:W-:Y:S05]  /*a430*/  @!P0 BRA `(.L_x_157) ;  /* 0xfffffffc00f08947 */ /* 0x004fea000383ffff */
[----:B------:R-:W-:Y:S05]  /*a440*/  BRA `(.L_x_158) ;  /* 0xffffff8800387947 */ /* 0x000fea000383ffff */
.L_x_48:
[----:B------:R-:W-:-:S07]  /*a450*/  MOV R0, UR5 ;  /* 0x0000000500007c02 */ /* 0x000fce0008000f00 */
.L_x_159:
[----:B-1----:R1:W2:Y:S02]  /*a460*/  SYNCS.PHASECHK.TRANS64.TRYWAIT P0, [R0+URZ], R3 ;  /* 0x00000003000075a7 */ /* 0x0022a400080011ff */
[----:B--2---:R-:W-:Y:S05]  /*a470*/  @!P0 NANOSLEEP.SYNCS 0x989680 ;  /* 0x009896800000895d */ /* 0x004fea0003900000 */
[----:B------:R-:W2:Y:S02]  /*a480*/  @!P0 SYNCS.PHASECHK.TRANS64 P0, [R0+URZ], R3 ;  /* 0x00000003000085a7 */ /* 0x000ea400080010ff */
[----:B--2---:R-:W-:Y:S05]  /*a490*/  @!P0 BRA `(.L_x_159) ;  /* 0xfffffffc00f08947 */ /* 0x004fea000383ffff */
[----:B------:R-:W-:Y:S05]  /*a4a0*/  BRA `(.L_x_160) ;  /* 0xffffff8800447947 */ /* 0x000fea000383ffff */
.L_x_49:
[----:B------:R-:W-:-:S07]  /*a4b0*/  MOV R0, UR5 ;  /* 0x0000000500007c02 */ /* 0x000fce0008000f00 */
.L_x_161:
[----:B-1----:R1:W2:Y:S02]  /*a4c0*/  SYNCS.PHASECHK.TRANS64.TRYWAIT P0, [R0+URZ], R3 ;  /* 0x00000003000075a7 */ /* 0x0022a400080011ff */
[----:B--2---:R-:W-:Y:S05]  /*a4d0*/  @!P0 NANOSLEEP.SYNCS 0x989680 ;  /* 0x009896800000895d */ /* 0x004fea0003900000 */
[----:B------:R-:W2:Y:S02]  /*a4e0*/  @!P0 SYNCS.PHASECHK.TRANS64 P0, [R0+URZ], R3 ;  /* 0x00000003000085a7 */ /* 0x000ea400080010ff */
[----:B--2---:R-:W-:Y:S05]  /*a4f0*/  @!P0 BRA `(.L_x_161) ;  /* 0xfffffffc00f08947 */ /* 0x004fea000383ffff */
[----:B------:R-:W-:Y:S05]  /*a500*/  BRA `(.L_x_162) ;  /* 0xffffff8800507947 */ /* 0x000fea000383ffff */
.L_x_52:
[----:B--2---:R2:W3:Y:S02]  /*a510*/  SYNCS.PHASECHK.TRANS64.TRYWAIT P0, [R2+URZ+0xf0], R5 ;  /* 0x0000f005020075a7 */ /* 0x0044e400080011ff */
[----:B---3--:R-:W-:Y:S05]  /*a520*/  @!P0 NANOSLEEP.SYNCS 0x989680 ;  /* 0x009896800000895d */ /* 0x008fea0003900000 */
[----:B------:R-:W3:Y:S02]  /*a530*/  @!P0 SYNCS.PHASECHK.TRANS64 P0, [R2+URZ+0xf0], R5 ;  /* 0x0000f005020085a7 */ /* 0x000ee400080010ff */
[----:B---3--:R-:W-:Y:S05]  /*a540*/  @!P0 BRA `(.L_x_52) ;  /* 0xfffffffc00f08947 */ /* 0x008fea000383ffff */
[----:B------:R-:W-:Y:S05]  /*a550*/  BRA `(.L_x_163) ;  /* 0xffffff8800ac7947 */ /* 0x000fea000383ffff */
.L_x_53:
[----:B------:R-:W-:-:S07]  /*a560*/  MOV R2, UR4 ;  /* 0x0000000400027c02 */ /* 0x000fce0008000f00 */
.L_x_164:
[----:B--2---:R2:W3:Y:S02]  /*a570*/  SYNCS.PHASECHK.TRANS64.TRYWAIT P0, [R2+URZ+0xa0], R5 ;  /* 0x0000a005020075a7 */ /* 0x0044e400080011ff */
[----:B---3--:R-:W-:Y:S05]  /*a580*/  @!P0 NANOSLEEP.SYNCS 0x989680 ;  /* 0x009896800000895d */ /* 0x008fea0003900000 */
[----:B------:R-:W3:Y:S02]  /*a590*/  @!P0 SYNCS.PHASECHK.TRANS64 P0, [R2+URZ+0xa0], R5 ;  /* 0x0000a005020085a7 */ /* 0x000ee400080010ff */
[----:B---3--:R-:W-:Y:S05]  /*a5a0*/  @!P0 BRA `(.L_x_164) ;  /* 0xfffffffc00f08947 */ /* 0x008fea000383ffff */
[----:B------:R-:W-:Y:S05]  /*a5b0*/  BRA `(.L_x_165) ;  /* 0xffffff8800bc7947 */ /* 0x000fea000383ffff */
.L_x_54:
[----:B--2---:R2:W3:Y:S02]  /*a5c0*/  SYNCS.PHASECHK.TRANS64.TRYWAIT P1, [R2+URZ+0x90], R5 ;  /* 0x00009005020075a7 */ /* 0x0044e400080211ff */
[----:B---3--:R-:W-:Y:S05]  /*a5d0*/  @!P1 NANOSLEEP.SYNCS 0x989680 ;  /* 0x009896800000995d */ /* 0x008fea0003900000 */
[----:B------:R-:W3:Y:S02]  /*a5e0*/  @!P1 SYNCS.PHASECHK.TRANS64 P1, [R2+URZ+0x90], R5 ;  /* 0x00009005020095a7 */ /* 0x000ee400080210ff */
[----:B---3--:R-:W-:Y:S05]  /*a5f0*/  @!P1 BRA `(.L_x_54) ;  /* 0xfffffffc00f09947 */ /* 0x008fea000383ffff */
[----:B------:R-:W-:Y:S05]  /*a600*/  BRA `(.L_x_166) ;  /* 0xffffff8800ec7947 */ /* 0x000fea000383ffff */
.L_x_57:
[----:B------:R-:W-:-:S07]  /*a610*/  MOV R0, UR4 ;  /* 0x0000000400007c02 */ /* 0x000fce0008000f00 */
.L_x_167:
[----:B--2---:R2:W3:Y:S02]  /*a620*/  SYNCS.PHASECHK.TRANS64.TRYWAIT P0, [R0+URZ+0xa0], R3 ;  /* 0x0000a003000075a7 */ /* 0x0044e400080011ff */
[----:B---3--:R-:W-:Y:S05]  /*a630*/  @!P0 NANOSLEEP.SYNCS 0x989680 ;  /* 0x009896800000895d */ /* 0x008fea0003900000 */
[----:B------:R-:W3:Y:S02]  /*a640*/  @!P0 SYNCS.PHASECHK.TRANS64 P0, [R0+URZ+0xa0], R3 ;  /* 0x0000a003000085a7 */ /* 0x000ee400080010ff */
[----:B---3--:R-:W-:Y:S05]  /*a650*/  @!P0 BRA `(.L_x_167) ;  /* 0xfffffffc00f08947 */ /* 0x008fea000383ffff */
[----:B------:R-:W-:Y:S05]  /*a660*/  BRA `(.L_x_56) ;  /* 0xffffff8c00407947 */ /* 0x000fea000383ffff */
.L_x_66:
[----:B--2---:R-:W-:-:S04]  /*a670*/  MOV R0, UR5 ;  /* 0x0000000500007c02 */ /* 0x004fc80008000f00 */
[----:B------:R2:W3:Y:S03]  /*a680*/  SYNCS.PHASECHK.TRANS64.TRYWAIT P0, [R0+URZ+0x8], R7 ;  /* 0x00000807000075a7 */ /* 0x0004e600080011ff */
[----:B---3--:R-:W-:Y:S05]  /*a690*/  @!P0 NANOSLEEP.SYNCS 0x989680 ;  /* 0x009896800000895d */ /* 0x008fea0003900000 */
[----:B------:R-:W3:Y:S02]  /*a6a0*/  @!P0 SYNCS.PHASECHK.TRANS64 P0, [R0+URZ+0x8], R7 ;  /* 0x00000807000085a7 */ /* 0x000ee400080010ff */
[----:B---3--:R-:W-:Y:S05]  /*a6b0*/  @!P0 BRA `(.L_x_66) ;  /* 0xfffffffc00ec8947 */ /* 0x008fea000383ffff */
[----:B------:R-:W-:Y:S05]  /*a6c0*/  BRA `(.L_x_65) ;  /* 0xffffff8c00f47947 */ /* 0x000fea000383ffff */
.L_x_68:
[----:B------:R-:W-:Y:S01]  /*a6d0*/  BSSY B0, `(.L_x_168) ;  /* 0x0000006000007945 */ /* 0x000fe20003800000 */
[----:B------:R-:W-:-:S07]  /*a6e0*/  MOV R15, 0xffffffff ;  /* 0xffffffff000f7802 */ /* 0x000fce0000000f00 */
[----:B-12--5:R-:W-:Y:S05]  /*a6f0*/  WARPSYNC.COLLECTIVE R15, `(.L_x_169) ;  /* 0x000000000f0c7348 */ /* 0x026fea0003c00000 */
[----:B------:R-:W-:Y:S02]  /*a700*/  ELECT P6, UR79, PT ;  /* 0x00000000004f782f */ /* 0x000fe400038c0000 */
[----:B------:R-:W-:Y:S01]  /*a710*/  MOV R14, UR79 ;  /* 0x0000004f000e7c02 */ /* 0x000fe20008000f00 */
[----:B-12--5:R-:W-:Y:S10]  /*a720*/  ENDCOLLECTIVE ;  /* 0x000000000000791b */ /* 0x026ff40003800000 */
.L_x_169:
[----:B------:R-:W-:Y:S05]  /*a730*/  BSYNC B0 ;  /* 0x0000000000007941 */ /* 0x000fea0003800000 */
.L_x_168:
[----:B------:R-:W-:Y:S01]  /*a740*/  PLOP3.LUT P0, PT, P6, PT, PT, 0x80, 0x8 ;  /* 0x000000000008781c */ /* 0x000fe2000370f070 */
[----:B------:R-:W-:-:S12]  /*a750*/  BRA `(.L_x_170) ;  /* 0xffffff9000207947 */ /* 0x000fd8000383ffff */
.L_x_70:
[----:B--2---:R-:W-:-:S04]  /*a760*/  MOV R0, UR5 ;  /* 0x0000000500007c02 */ /* 0x004fc80008000f00 */
[----:B------:R2:W3:Y:S03]  /*a770*/  SYNCS.PHASECHK.TRANS64.TRYWAIT P0, [R0+URZ+0x8], R5 ;  /* 0x00000805000075a7 */ /* 0x0004e600080011ff */
[----:B---3--:R-:W-:Y:S05]  /*a780*/  @!P0 NANOSLEEP.SYNCS 0x989680 ;  /* 0x009896800000895d */ /* 0x008fea0003900000 */
[----:B------:R-:W3:Y:S02]  /*a790*/  @!P0 SYNCS.PHASECHK.TRANS64 P0, [R0+URZ+0x8], R5 ;  /* 0x00000805000085a7 */ /* 0x000ee400080010ff */
[----:B---3--:R-:W-:Y:S05]  /*a7a0*/  @!P0 BRA `(.L_x_70) ;  /* 0xfffffffc00ec8947 */ /* 0x008fea000383ffff */
[----:B------:R-:W-:Y:S05]  /*a7b0*/  BRA `(.L_x_69) ;  /* 0xffffff9000247947 */ /* 0x000fea000383ffff */
.L_x_71:
[----:B-1----:R1:W2:Y:S02]  /*a7c0*/  SYNCS.PHASECHK.TRANS64.TRYWAIT P0, [R0+URZ+0x90], R5 ;  /* 0x00009005000075a7 */ /* 0x0022a400080011ff */
[----:B--2---:R-:W-:Y:S05]  /*a7d0*/  @!P0 NANOSLEEP.SYNCS 0x989680 ;  /* 0x009896800000895d */ /* 0x004fea0003900000 */
[----:B------:R-:W2:Y:S02]  /*a7e0*/  @!P0 SYNCS.PHASECHK.TRANS64 P0, [R0+URZ+0x90], R5 ;  /* 0x00009005000085a7 */ /* 0x000ea400080010ff */
[----:B--2---:R-:W-:Y:S05]  /*a7f0*/  @!P0 BRA `(.L_x_71) ;  /* 0xfffffffc00f08947 */ /* 0x004fea000383ffff */
[----:B------:R-:W-:Y:S05]  /*a800*/  BRA `(.L_x_171) ;  /* 0xffffff9400307947 */ /* 0x000fea000383ffff */
.L_x_73:
[----:B------:R-:W-:-:S07]  /*a810*/  MOV R0, UR46 ;  /* 0x0000002e00007c02 */ /* 0x000fce0008000f00 */
.L_x_172:
[----:B-1----:R1:W2:Y:S02]  /*a820*/  SYNCS.PHASECHK.TRANS64.TRYWAIT P0, [R0+URZ+0xd0], R5 ;  /* 0x0000d005000075a7 */ /* 0x0022a400080011ff */
[----:B--2---:R-:W-:Y:S05]  /*a830*/  @!P0 NANOSLEEP.SYNCS 0x989680 ;  /* 0x009896800000895d */ /* 0x004fea0003900000 */
[----:B------:R-:W2:Y:S02]  /*a840*/  @!P0 SYNCS.PHASECHK.TRANS64 P0, [R0+URZ+0xd0], R5 ;  /* 0x0000d005000085a7 */ /* 0x000ea400080010ff */
[----:B--2---:R-:W-:Y:S05]  /*a850*/  @!P0 BRA `(.L_x_172) ;  /* 0xfffffffc00f08947 */ /* 0x004fea000383ffff */
[----:B------:R-:W-:Y:S05]  /*a860*/  BRA `(.L_x_173) ;  /* 0xffffff94007c7947 */ /* 0x000fea000383ffff */
.L_x_76:
[----:B------:R-:W-:Y:S07]  /*a870*/  MOV R0, UR7 ;  /* 0x0000000700007c02 */ /* 0x000fee0008000f00 */
.L_x_174:
[----:B-1----:R1:W2:Y:S02]  /*a880*/  SYNCS.PHASECHK.TRANS64.TRYWAIT P0, [R0+URZ], R5 ;  /* 0x00000005000075a7 */ /* 0x0022a400080011ff */
[----:B--2---:R-:W-:Y:S05]  /*a890*/  @!P0 NANOSLEEP.SYNCS 0x989680 ;  /* 0x009896800000895d */ /* 0x004fea0003900000 */
[----:B------:R-:W2:Y:S02]  /*a8a0*/  @!P0 SYNCS.PHASECHK.TRANS64 P0, [R0+URZ], R5 ;  /* 0x00000005000085a7 */ /* 0x000ea400080010ff */
[----:B--2---:R-:W-:Y:S05]  /*a8b0*/  @!P0 BRA `(.L_x_174) ;  /* 0xfffffffc00f08947 */ /* 0x004fea000383ffff */
[----:B------:R-:W-:Y:S05]  /*a8c0*/  BRA `(.L_x_75) ;  /* 0xffffff9400907947 */ /* 0x000fea000383ffff */
.L_x_80:
[----:B-1----:R-:W-:-:S07]  /*a8d0*/  MOV R0, UR4 ;  /* 0x0000000400007c02 */ /* 0x002fce0008000f00 */
.L_x_175:
[----:B-1----:R1:W2:Y:S02]  /*a8e0*/  SYNCS.PHASECHK.TRANS64.TRYWAIT P0, [R0+URZ], R3 ;  /* 0x00000003000075a7 */ /* 0x0022a400080011ff */
[----:B--2---:R-:W-:Y:S05]  /*a8f0*/  @!P0 NANOSLEEP.SYNCS 0x989680 ;  /* 0x009896800000895d */ /* 0x004fea0003900000 */
[----:B------:R-:W2:Y:S02]  /*a900*/  @!P0 SYNCS.PHASECHK.TRANS64 P0, [R0+URZ], R3 ;  /* 0x00000003000085a7 */ /* 0x000ea400080010ff */
[----:B--2---:R-:W-:Y:S05]  /*a910*/  @!P0 BRA `(.L_x_175) ;  /* 0xfffffffc00f08947 */ /* 0x004fea000383ffff */
[----:B------:R-:W-:Y:S05]  /*a920*/  BRA `(.L_x_176) ;  /* 0xffffff9800d47947 */ /* 0x000fea000383ffff */
.L_x_81:
[----:B------:R-:W-:-:S07]  /*a930*/  MOV R0, UR5 ;  /* 0x0000000500007c02 */ /* 0x000fce0008000f00 */
.L_x_177:
[----:B-1----:R1:W2:Y:S02]  /*a940*/  SYNCS.PHASECHK.TRANS64.TRYWAIT P0, [R0+URZ], R3 ;  /* 0x00000003000075a7 */ /* 0x0022a400080011ff */
[----:B--2---:R-:W-:Y:S05]  /*a950*/  @!P0 NANOSLEEP.SYNCS 0x989680 ;  /* 0x009896800000895d */ /* 0x004fea0003900000 */
[----:B------:R-:W2:Y:S02]  /*a960*/  @!P0 SYNCS.PHASECHK.TRANS64 P0, [R0+URZ], R3 ;  /* 0x00000003000085a7 */ /* 0x000ea400080010ff */
[----:B--2---:R-:W-:Y:S05]  /*a970*/  @!P0 BRA `(.L_x_177) ;  /* 0xfffffffc00f08947 */ /* 0x004fea000383ffff */
[----:B------:R-:W-:Y:S05]  /*a980*/  BRA `(.L_x_178) ;  /* 0xffffff9800e07947 */ /* 0x000fea000383ffff */
.L_x_82:
[----:B------:R-:W-:-:S07]  /*a990*/  MOV R0, UR5 ;  /* 0x0000000500007c02 */ /* 0x000fce0008000f00 */
.L_x_179:
[----:B-1----:R1:W2:Y:S02]  /*a9a0*/  SYNCS.PHASECHK.TRANS64.TRYWAIT P0, [R0+URZ], R3 ;  /* 0x00000003000075a7 */ /* 0x0022a400080011ff */
[----:B--2---:R-:W-:Y:S05]  /*a9b0*/  @!P0 NANOSLEEP.SYNCS 0x989680 ;  /* 0x009896800000895d */ /* 0x004fea0003900000 */
[----:B------:R-:W2:Y:S02]  /*a9c0*/  @!P0 SYNCS.PHASECHK.TRANS64 P0, [R0+URZ], R3 ;  /* 0x00000003000085a7 */ /* 0x000ea400080010ff */
[----:B--2---:R-:W-:Y:S05]  /*a9d0*/  @!P0 BRA `(.L_x_179) ;  /* 0xfffffffc00f08947 */ /* 0x004fea000383ffff */
[----:B------:R-:W-:Y:S05]  /*a9e0*/  BRA `(.L_x_180) ;  /* 0xffffff9800ec7947 */ /* 0x000fea000383ffff */
.L_x_85:
[----:B------:R-:W-:-:S07]  /*a9f0*/  MOV R0, UR41 ;  /* 0x0000002900007c02 */ /* 0x000fce0008000f00 */
.L_x_181:
[----:B-1----:R1:W2:Y:S02]  /*aa00*/  SYNCS.PHASECHK.TRANS64.TRYWAIT P1, [R0+URZ+0x110], R3 ;  /* 0x00011003000075a7 */ /* 0x0022a400080211ff */
[----:B--2---:R-:W-:Y:S05]  /*aa10*/  @!P1 NANOSLEEP.SYNCS 0x989680 ;  /* 0x009896800000995d */ /* 0x004fea0003900000 */
[----:B------:R-:W2:Y:S02]  /*aa20*/  @!P1 SYNCS.PHASECHK.TRANS64 P1, [R0+URZ+0x110], R3 ;  /* 0x00011003000095a7 */ /* 0x000ea400080210ff */
[----:B--2---:R-:W-:Y:S05]  /*aa30*/  @!P1 BRA `(.L_x_181) ;  /* 0xfffffffc00f09947 */ /* 0x004fea000383ffff */
[----:B------:R-:W-:Y:S05]  /*aa40*/  BRA `(.L_x_182) ;  /* 0xffffff9c00387947 */ /* 0x000fea000383ffff */
.L_x_90:
[----:B---3--:R3:W4:Y:S02]  /*aa50*/  SYNCS.PHASECHK.TRANS64.TRYWAIT P0, [R12+URZ+0x90], R9 ;  /* 0x000090090c0075a7 */ /* 0x00872400080011ff */
[----:B----4-:R-:W-:Y:S05]  /*aa60*/  @!P0 NANOSLEEP.SYNCS 0x989680 ;  /* 0x009896800000895d */ /* 0x010fea0003900000 */
[----:B------:R-:W4:Y:S02]  /*aa70*/  @!P0 SYNCS.PHASECHK.TRANS64 P0, [R12+URZ+0x90], R9 ;  /* 0x000090090c0085a7 */ /* 0x000f2400080010ff */
[----:B----4-:R-:W-:Y:S05]  /*aa80*/  @!P0 BRA `(.L_x_90) ;  /* 0xfffffffc00f08947 */ /* 0x010fea000383ffff */
[----:B------:R-:W-:Y:S05]  /*aa90*/  BRA `(.L_x_183) ;  /* 0xffffffa000607947 */ /* 0x000fea000383ffff */
.L_x_93:
[----:B------:R-:W-:Y:S07]  /*aaa0*/  MOV R0, UR21 ;  /* 0x0000001500007c02 */ /* 0x000fee0008000f00 */
.L_x_184:
[----:B-1----:R1:W3:Y:S02]  /*aab0*/  SYNCS.PHASECHK.TRANS64.TRYWAIT P2, [R0+URZ+0x88], R11 ;  /* 0x0000880b000075a7 */ /* 0x0022e400080411ff */
[----:B---3--:R-:W-:Y:S05]  /*aac0*/  @!P2 NANOSLEEP.SYNCS 0x989680 ;  /* 0x009896800000a95d */ /* 0x008fea0003900000 */
[----:B------:R-:W3:Y:S02]  /*aad0*/  @!P2 SYNCS.PHASECHK.TRANS64 P2, [R0+URZ+0x88], R11 ;  /* 0x0000880b0000a5a7 */ /* 0x000ee400080410ff */
[----:B---3--:R-:W-:Y:S05]  /*aae0*/  @!P2 BRA `(.L_x_184) ;  /* 0xfffffffc00f0a947 */ /* 0x008fea000383ffff */
[----:B------:R-:W-:Y:S05]  /*aaf0*/  BRA `(.L_x_92) ;  /* 0xffffffa400c87947 */ /* 0x000fea000383ffff */
.L_x_96:
[----:B---3--:R-:W-:Y:S07]  /*ab00*/  MOV R0, UR21 ;  /* 0x0000001500007c02 */ /* 0x008fee0008000f00 */
.L_x_185:
[----:B-1----:R1:W3:Y:S02]  /*ab10*/  SYNCS.PHASECHK.TRANS64.TRYWAIT P0, [R0+URZ+0x60], R9 ;  /* 0x00006009000075a7 */ /* 0x0022e400080011ff */
[----:B---3--:R-:W-:Y:S05]  /*ab20*/  @!P0 NANOSLEEP.SYNCS 0x989680 ;  /* 0x009896800000895d */ /* 0x008fea0003900000 */
[----:B------:R-:W3:Y:S02]  /*ab30*/  @!P0 SYNCS.PHASECHK.TRANS64 P0, [R0+URZ+0x60], R9 ;  /* 0x00006009000085a7 */ /* 0x000ee400080010ff */
[----:B---3--:R-:W-:Y:S05]  /*ab40*/  @!P0 BRA `(.L_x_185) ;  /* 0xfffffffc00f08947 */ /* 0x008fea000383ffff */
[----:B------:R-:W-:Y:S05]  /*ab50*/  BRA `(.L_x_186) ;  /* 0xffffffa800247947 */ /* 0x000fea000383ffff */
.L_x_97:
[----:B------:R-:W-:Y:S07]  /*ab60*/  MOV R0, UR21 ;  /* 0x0000001500007c02 */ /* 0x000fee0008000f00 */
.L_x_187:
[----:B-1----:R1:W3:Y:S02]  /*ab70*/  SYNCS.PHASECHK.TRANS64.TRYWAIT P0, [R0+URZ+0x68], R9 ;  /* 0x00006809000075a7 */ /* 0x0022e400080011ff */
[----:B---3--:R-:W-:Y:S05]  /*ab80*/  @!P0 NANOSLEEP.SYNCS 0x989680 ;  /* 0x009896800000895d */ /* 0x008fea0003900000 */
[----:B------:R-:W3:Y:S02]  /*ab90*/  @!P0 SYNCS.PHASECHK.TRANS64 P0, [R0+URZ+0x68], R9 ;  /* 0x00006809000085a7 */ /* 0x000ee400080010ff */
[----:B---3--:R-:W-:Y:S05]  /*aba0*/  @!P0 BRA `(.L_x_187) ;  /* 0xfffffffc00f08947 */ /* 0x008fea000383ffff */
[----:B------:R-:W-:Y:S05]  /*abb0*/  BRA `(.L_x_188) ;  /* 0xffffffa800807947 */ /* 0x000fea000383ffff */
.L_x_98:
[----:B------:R-:W-:Y:S07]  /*abc0*/  MOV R0, UR21 ;  /* 0x0000001500007c02 */ /* 0x000fee0008000f00 */
.L_x_189:
[----:B-1----:R1:W3:Y:S02]  /*abd0*/  SYNCS.PHASECHK.TRANS64.TRYWAIT P0, [R0+URZ+0x70], R9 ;  /* 0x00007009000075a7 */ /* 0x0022e400080011ff */
[----:B---3--:R-:W-:Y:S05]  /*abe0*/  @!P0 NANOSLEEP.SYNCS 0x989680 ;  /* 0x009896800000895d */ /* 0x008fea0003900000 */
[----:B------:R-:W3:Y:S02]  /*abf0*/  @!P0 SYNCS.PHASECHK.TRANS64 P0, [R0+URZ+0x70], R9 ;  /* 0x00007009000085a7 */ /* 0x000ee400080010ff */
[----:B---3--:R-:W-:Y:S05]  /*ac00*/  @!P0 BRA `(.L_x_189) ;  /* 0xfffffffc00f08947 */ /* 0x008fea000383ffff */
[----:B------:R-:W-:Y:S05]  /*ac10*/  BRA `(.L_x_190) ;  /* 0xffffffa800dc7947 */ /* 0x000fea000383ffff */
.L_x_99:
[----:B------:R-:W-:Y:S07]  /*ac20*/  MOV R0, UR21 ;  /* 0x0000001500007c02 */ /* 0x000fee0008000f00 */
.L_x_191:
[----:B-1----:R1:W3:Y:S02]  /*ac30*/  SYNCS.PHASECHK.TRANS64.TRYWAIT P0, [R0+URZ+0x78], R9 ;  /* 0x00007809000075a7 */ /* 0x0022e400080011ff */
[----:B---3--:R-:W-:Y:S05]  /*ac40*/  @!P0 NANOSLEEP.SYNCS 0x989680 ;  /* 0x009896800000895d */ /* 0x008fea0003900000 */
[----:B------:R-:W3:Y:S02]  /*ac50*/  @!P0 SYNCS.PHASECHK.TRANS64 P0, [R0+URZ+0x78], R9 ;  /* 0x00007809000085a7 */ /* 0x000ee400080010ff */
[----:B---3--:R-:W-:Y:S05]  /*ac60*/  @!P0 BRA `(.L_x_191) ;  /* 0xfffffffc00f08947 */ /* 0x008fea000383ffff */
[----:B------:R-:W-:Y:S05]  /*ac70*/  BRA `(.L_x_192) ;  /* 0xffffffac00387947 */ /* 0x000fea000383ffff */
.L_x_101:
[----:B------:R-:W-:-:S07]  /*ac80*/  MOV R0, UR21 ;  /* 0x0000001500007c02 */ /* 0x000fce0008000f00 */
.L_x_193:
[----:B-1----:R1:W4:Y:S02]  /*ac90*/  SYNCS.PHASECHK.TRANS64.TRYWAIT P0, [R0+URZ+0x60], R3 ;  /* 0x00006003000075a7 */ /* 0x00232400080011ff */
[----:B----4-:R-:W-:Y:S05]  /*aca0*/  @!P0 NANOSLEEP.SYNCS 0x989680 ;  /* 0x009896800000895d */ /* 0x010fea0003900000 */
[----:B------:R-:W4:Y:S02]  /*acb0*/  @!P0 SYNCS.PHASECHK.TRANS64 P0, [R0+URZ+0x60], R3 ;  /* 0x00006003000085a7 */ /* 0x000f2400080010ff */
[----:B----4-:R-:W-:Y:S05]  /*acc0*/  @!P0 BRA `(.L_x_193) ;  /* 0xfffffffc00f08947 */ /* 0x010fea000383ffff */
[----:B------:R-:W-:Y:S05]  /*acd0*/  BRA `(.L_x_194) ;  /* 0xffffffac00c47947 */ /* 0x000fea000383ffff */
.L_x_102:
[----:B-1----:R-:W-:-:S07]  /*ace0*/  MOV R0, UR21 ;  /* 0x0000001500007c02 */ /* 0x002fce0008000f00 */
.L_x_195:
[----:B-1----:R1:W4:Y:S02]  /*acf0*/  SYNCS.PHASECHK.TRANS64.TRYWAIT P0, [R0+URZ+0x68], R3 ;  /* 0x00006803000075a7 */ /* 0x00232400080011ff */
[----:B----4-:R-:W-:Y:S05]  /*ad00*/  @!P0 NANOSLEEP.SYNCS 0x989680 ;  /* 0x009896800000895d */ /* 0x010fea0003900000 */
[----:B------:R-:W4:Y:S02]  /*ad10*/  @!P0 SYNCS.PHASECHK.TRANS64 P0, [R0+URZ+0x68], R3 ;  /* 0x00006803000085a7 */ /* 0x000f2400080010ff */
[----:B----4-:R-:W-:Y:S05]  /*ad20*/  @!P0 BRA `(.L_x_195) ;  /* 0xfffffffc00f08947 */ /* 0x010fea000383ffff */
[----:B------:R-:W-:Y:S05]  /*ad30*/  BRA `(.L_x_196) ;  /* 0xffffffac00b47947 */ /* 0x000fea000383ffff */
.L_x_103:
[----:B-1----:R-:W-:-:S07]  /*ad40*/  MOV R0, UR21 ;  /* 0x0000001500007c02 */ /* 0x002fce0008000f00 */
.L_x_197:
[----:B-1----:R1:W4:Y:S02]  /*ad50*/  SYNCS.PHASECHK.TRANS64.TRYWAIT P0, [R0+URZ+0x70], R3 ;  /* 0x00007003000075a7 */ /* 0x00232400080011ff */
[----:B----4-:R-:W-:Y:S05]  /*ad60*/  @!P0 NANOSLEEP.SYNCS 0x989680 ;  /* 0x009896800000895d */ /* 0x010fea0003900000 */
[----:B------:R-:W4:Y:S02]  /*ad70*/  @!P0 SYNCS.PHASECHK.TRANS64 P0, [R0+URZ+0x70], R3 ;  /* 0x00007003000085a7 */ /* 0x000f2400080010ff */
[----:B----4-:R-:W-:Y:S05]  /*ad80*/  @!P0 BRA `(.L_x_197) ;  /* 0xfffffffc00f08947 */ /* 0x010fea000383ffff */
[----:B------:R-:W-:Y:S05]  /*ad90*/  BRA `(.L_x_198) ;  /* 0xffffffac00a47947 */ /* 0x000fea000383ffff */
.L_x_105:
[----:B--2---:R2:W4:Y:S02]  /*ada0*/  SYNCS.PHASECHK.TRANS64.TRYWAIT P0, [R3+URZ+0x90], R0 ;  /* 0x00009000030075a7 */ /* 0x00452400080011ff */
[----:B----4-:R-:W-:Y:S05]  /*adb0*/  @!P0 NANOSLEEP.SYNCS 0x989680 ;  /* 0x009896800000895d */ /* 0x010fea0003900000 */
[----:B------:R-:W4:Y:S02]  /*adc0*/  @!P0 SYNCS.PHASECHK.TRANS64 P0, [R3+URZ+0x90], R0 ;  /* 0x00009000030085a7 */ /* 0x000f2400080010ff */
[----:B----4-:R-:W-:Y:S05]  /*add0*/  @!P0 BRA `(.L_x_105) ;  /* 0xfffffffc00f08947 */ /* 0x010fea000383ffff */
[----:B------:R-:W-:Y:S05]  /*ade0*/  BRA `(.L_x_199) ;  /* 0xffffffb000787947 */ /* 0x000fea000383ffff */
.L_x_116:
[----:B-1----:R-:W-:Y:S04]  /*adf0*/  MOV R0, UR43 ;  /* 0x0000002b00007c02 */ /* 0x002fe80008000f00 */
[----:B------:R1:W2:Y:S03]  /*ae00*/  SYNCS.PHASECHK.TRANS64.TRYWAIT P0, [R0+URZ+0x40], R5 ;  /* 0x00004005000075a7 */ /* 0x0002a600080011ff */
[----:B--2---:R-:W-:Y:S05]  /*ae10*/  @!P0 NANOSLEEP.SYNCS 0x989680 ;  /* 0x009896800000895d */ /* 0x004fea0003900000 */
[----:B------:R-:W2:Y:S02]  /*ae20*/  @!P0 SYNCS.PHASECHK.TRANS64 P0, [R0+URZ+0x40], R5 ;  /* 0x00004005000085a7 */ /* 0x000ea400080010ff */
[----:B--2---:R-:W-:Y:S05]  /*ae30*/  @!P0 BRA `(.L_x_116) ;  /* 0xfffffffc00ec8947 */ /* 0x004fea000383ffff */
[----:B------:R-:W-:Y:S05]  /*ae40*/  BRA `(.L_x_115) ;  /* 0xffffffbc00cc7947 */ /* 0x000fea000383ffff */
.L_x_118:
[----:B-1----:R1:W3:Y:S02]  /*ae50*/  SYNCS.PHASECHK.TRANS64.TRYWAIT P1, [R100+URZ+0xb0], R3 ;  /* 0x0000b003640075a7 */ /* 0x0022e400080211ff */
[----:B---3--:R-:W-:Y:S05]  /*ae60*/  @!P1 NANOSLEEP.SYNCS 0x989680 ;  /* 0x009896800000995d */ /* 0x008fea0003900000 */
[----:B------:R-:W3:Y:S02]  /*ae70*/  @!P1 SYNCS.PHASECHK.TRANS64 P1, [R100+URZ+0xb0], R3 ;  /* 0x0000b003640095a7 */ /* 0x000ee400080210ff */
[----:B---3--:R-:W-:Y:S05]  /*ae80*/  @!P1 BRA `(.L_x_118) ;  /* 0xfffffffc00f09947 */ /* 0x008fea000383ffff */
[----:B------:R-:W-:Y:S05]  /*ae90*/  BRA `(.L_x_117) ;  /* 0xffffffbc00f47947 */ /* 0x000fea000383ffff */
.L_x_127:
[----:B---3--:R3:W4:Y:S02]  /*aea0*/  SYNCS.PHASECHK.TRANS64.TRYWAIT P0, [R3+URZ+0x40], R0 ;  /* 0x00004000030075a7 */ /* 0x00872400080011ff */
[----:B----4-:R-:W-:Y:S05]  /*aeb0*/  @!P0 NANOSLEEP.SYNCS 0x989680 ;  /* 0x009896800000895d */ /* 0x010fea0003900000 */
[----:B------:R-:W4:Y:S02]  /*aec0*/  @!P0 SYNCS.PHASECHK.TRANS64 P0, [R3+URZ+0x40], R0 ;  /* 0x00004000030085a7 */ /* 0x000f2400080010ff */
[----:B----4-:R-:W-:Y:S05]  /*aed0*/  @!P0 BRA `(.L_x_127) ;  /* 0xfffffffc00f08947 */ /* 0x010fea000383ffff */
[----:B------:R-:W-:Y:S05]  /*aee0*/  BRA `(.L_x_126) ;  /* 0xffffffc800e47947 */ /* 0x000fea000383ffff */
.L_x_135:
[----:B---3--:R3:W4:Y:S02]  /*aef0*/  SYNCS.PHASECHK.TRANS64.TRYWAIT P0, [R62+URZ+0x40], R5 ;  /* 0x000040053e0075a7 */ /* 0x00872400080011ff */
[----:B----4-:R-:W-:Y:S05]  /*af00*/  @!P0 NANOSLEEP.SYNCS 0x989680 ;  /* 0x009896800000895d */ /* 0x010fea0003900000 */
[----:B------:R-:W4:Y:S02]  /*af10*/  @!P0 SYNCS.PHASECHK.TRANS64 P0, [R62+URZ+0x40], R5 ;  /* 0x000040053e0085a7 */ /* 0x000f2400080010ff */
[----:B----4-:R-:W-:Y:S05]  /*af20*/  @!P0 BRA `(.L_x_135) ;  /* 0xfffffffc00f08947 */ /* 0x010fea000383ffff */
[----:B------:R-:W-:Y:S05]  /*af30*/  BRA `(.L_x_134) ;  /* 0xffffffd400fc7947 */ /* 0x000fea000383ffff */
.L_x_143:
[----:B---3--:R3:W4:Y:S02]  /*af40*/  SYNCS.PHASECHK.TRANS64.TRYWAIT P0, [R62+URZ+0x40], R5 ;  /* 0x000040053e0075a7 */ /* 0x00872400080011ff */
[----:B----4-:R-:W-:Y:S05]  /*af50*/  @!P0 NANOSLEEP.SYNCS 0x989680 ;  /* 0x009896800000895d */ /* 0x010fea0003900000 */
[----:B------:R-:W4:Y:S02]  /*af60*/  @!P0 SYNCS.PHASECHK.TRANS64 P0, [R62+URZ+0x40], R5 ;  /* 0x000040053e0085a7 */ /* 0x000f2400080010ff */
[----:B----4-:R-:W-:Y:S05]  /*af70*/  @!P0 BRA `(.L_x_143) ;  /* 0xfffffffc00f08947 */ /* 0x010fea000383ffff */
[----:B------:R-:W-:Y:S05]  /*af80*/  BRA `(.L_x_142) ;  /* 0xffffffe400147947 */ /* 0x000fea000383ffff */
        .weak           $__internal_0_$__cuda_sm10x_tcgen05_guardrail_trap_col_being_dealloced_not_returned_by_alloc
        .type           $__internal_0_$__cuda_sm10x_tcgen05_guardrail_trap_col_being_dealloced_not_returned_by_alloc,@function
        .size           $__internal_0_$__cuda_sm10x_tcgen05_guardrail_trap_col_being_dealloced_not_returned_by_alloc,($__internal_1_$__cuda_sm10x_tcgen05_guardrail_trap_phase_invalid_during_alloc - $__internal_0_$__cuda_sm10x_tcgen05_guardrail_trap_col_being_dealloced_not_returned_by_alloc)
$__internal_0_$__cuda_sm10x_tcgen05_guardrail_trap_col_being_dealloced_not_returned_by_alloc:
[----:B------:R-:W-:Y:S05]  /*af90*/  BPT.TRAP 0x1 ;  /* 0x000000040000795c */ /* 0x000fea0000300000 */
[----:B------:R-:W-:-:S04]  /*afa0*/  HFMA2 R3, -RZ, RZ, 0, 0 ;  /* 0x00000000ff037431 */ /* 0x000fc800000001ff */
[----:B------:R-:W-:Y:S05]  /*afb0*/  RET.REL.NODEC R2 `(_ZN7cutlass13device_kernelINS_4gemm6kernel13GemmUniversalIN4cute5tupleIJiiiiEEENS1_10collective13CollectiveMmaINS1_35MainloopSm100TmaUmmaWarpSpecializedILi4ELi2ELi4ENS5_IJNS4_1CILi4EEENSA_ILi2EEENSA_ILi1EEEEEEEENS5_IJNSA_ILi128EEENSA_ILi256EEESG_EEENS_10bfloat16_tENS5_IJlSD_lEEESJ_SK_NS4_8TiledMMAINS4_8MMA_AtomIJNS4_26SM100_MMA_F16BF16_2x1SM_SSISJ_SJ_fLi128ELi256ELNS4_4UMMA5MajorE0ELSP_0ELNSO_7ScaleInE0ELSQ_0EEEEEENS4_6LayoutINS5_IJSD_SD_SD_EEENS5_IJNSA_ILi0EEESV_SV_EEEEENS5_IJNS4_10UnderscoreESY_SY_EEEEENS4_28SM100_TMA_2SM_LOAD_MULTICASTENS4_14ComposedLayoutINS4_7SwizzleILi3ELi4ELi3EEENS4_18smem_ptr_flag_bitsILi16EEENST_INS5_IJNSA_ILi8EEENSA_ILi64EEEEEENS5_IJS18_SD_EEEEEEEvNS4_8identityES11_S1C_vS1D_EENS_8epilogue10collective18CollectiveEpilogueINS1F_23Sm100TmaWarpSpecializedILi4ELi2ELi32ELb1ELb0EEEJNS5_IJS18_SH_SG_EEENS5_IJNST_IS18_SD_EENST_INS5_IJNSA_ILi32EEESC_EEENS5_IJSD_SG_EEEEEEEESJ_SK_SJ_SK_NS1F_6fusion15FusionCallbacksIS1J_NS1R_17LinearCombinationISJ_fSJ_fLNS_15FloatRoundStyleE2EEES1K_S1Q_JEEENS4_5SM1004TMEM4LOAD26SM100_TMEM_LOAD_32dp32b32xENS4_13SM90_TMA_LOADENS12_INS13_ILi2ELi4ELi3EEES16_NST_INS5_IJS17_S1M_EEENS5_IJS1M_SD_EEEEEEENS4_39AutoVectorizingCopyWithAssumedAlignmentILi128EEENS4_14SM90_TMA_STOREES26_S28_S28_EEEvvEEEEvNT_6ParamsE) ;  /* 0xffffff5002107950 */ /* 0x000fea0003c3ffff */
        .weak           $__internal_1_$__cuda_sm10x_tcgen05_guardrail_trap_phase_invalid_during_alloc
        .type           $__internal_1_$__cuda_sm10x_tcgen05_guardrail_trap_phase_invalid_during_alloc,@function
        .size           $__internal_1_$__cuda_sm10x_tcgen05_guardrail_trap_phase_invalid_during_alloc,($__internal_2_$__cuda_sm10x_tcgen05_guardrail_trap_unallocated_columns_being_dealloced - $__internal_1_$__cuda_sm10x_tcgen05_guardrail_trap_phase_invalid_during_alloc)
$__internal_1_$__cuda_sm10x_tcgen05_guardrail_trap_phase_invalid_during_alloc:
[----:B------:R-:W-:Y:S05]  /*afc0*/  BPT.TRAP 0x1 ;  /* 0x000000040000795c */ /* 0x000fea0000300000 */
[----:B------:R-:W-:-:S04]  /*afd0*/  MOV R5, 0x0 ;  /* 0x0000000000057802 */ /* 0x000fc80000000f00 */
[----:B------:R-:W-:Y:S05]  /*afe0*/  RET.REL.NODEC R4 `(_ZN7cutlass13device_kernelINS_4gemm6kernel13GemmUniversalIN4cute5tupleIJiiiiEEENS1_10collective13CollectiveMmaINS1_35MainloopSm100TmaUmmaWarpSpecializedILi4ELi2ELi4ENS5_IJNS4_1CILi4EEENSA_ILi2EEENSA_ILi1EEEEEEEENS5_IJNSA_ILi128EEENSA_ILi256EEESG_EEENS_10bfloat16_tENS5_IJlSD_lEEESJ_SK_NS4_8TiledMMAINS4_8MMA_AtomIJNS4_26SM100_MMA_F16BF16_2x1SM_SSISJ_SJ_fLi128ELi256ELNS4_4UMMA5MajorE0ELSP_0ELNSO_7ScaleInE0ELSQ_0EEEEEENS4_6LayoutINS5_IJSD_SD_SD_EEENS5_IJNSA_ILi0EEESV_SV_EEEEENS5_IJNS4_10UnderscoreESY_SY_EEEEENS4_28SM100_TMA_2SM_LOAD_MULTICASTENS4_14ComposedLayoutINS4_7SwizzleILi3ELi4ELi3EEENS4_18smem_ptr_flag_bitsILi16EEENST_INS5_IJNSA_ILi8EEENSA_ILi64EEEEEENS5_IJS18_SD_EEEEEEEvNS4_8identityES11_S1C_vS1D_EENS_8epilogue10collective18CollectiveEpilogueINS1F_23Sm100TmaWarpSpecializedILi4ELi2ELi32ELb1ELb0EEEJNS5_IJS18_SH_SG_EEENS5_IJNST_IS18_SD_EENST_INS5_IJNSA_ILi32EEESC_EEENS5_IJSD_SG_EEEEEEEESJ_SK_SJ_SK_NS1F_6fusion15FusionCallbacksIS1J_NS1R_17LinearCombinationISJ_fSJ_fLNS_15FloatRoundStyleE2EEES1K_S1Q_JEEENS4_5SM1004TMEM4LOAD26SM100_TMEM_LOAD_32dp32b32xENS4_13SM90_TMA_LOADENS12_INS13_ILi2ELi4ELi3EEES16_NST_INS5_IJS17_S1M_EEENS5_IJS1M_SD_EEEEEEENS4_39AutoVectorizingCopyWithAssumedAlignmentILi128EEENS4_14SM90_TMA_STOREES26_S28_S28_EEEvvEEEEvNT_6ParamsE) ;  /* 0xffffff5004047950 */ /* 0x000fea0003c3ffff */
        .weak           $__internal_2_$__cuda_sm10x_tcgen05_guardrail_trap_unallocated_columns_being_dealloced
        .type           $__internal_2_$__cuda_sm10x_tcgen05_guardrail_trap_unallocated_columns_being_dealloced,@function
        .size           $__internal_2_$__cuda_sm10x_tcgen05_guardrail_trap_unallocated_columns_being_dealloced,(.L_x_201 - $__internal_2_$__cuda_sm10x_tcgen05_guardrail_trap_unallocated_columns_being_dealloced)
$__internal_2_$__cuda_sm10x_tcgen05_guardrail_trap_unallocated_columns_being_dealloced:
[----:B------:R-:W-:Y:S05]  /*aff0*/  BPT.TRAP 0x1 ;  /* 0x000000040000795c */ /* 0x000fea0000300000 */
[----:B------:R-:W-:-:S04]  /*b000*/  HFMA2 R3, -RZ, RZ, 0, 0 ;  /* 0x00000000ff037431 */ /* 0x000fc800000001ff */
[----:B------:R-:W-:Y:S05]  /*b010*/  RET.REL.NODEC R2 `(_ZN7cutlass13device_kernelINS_4gemm6kernel13GemmUniversalIN4cute5tupleIJiiiiEEENS1_10collective13CollectiveMmaINS1_35MainloopSm100TmaUmmaWarpSpecializedILi4ELi2ELi4ENS5_IJNS4_1CILi4EEENSA_ILi2EEENSA_ILi1EEEEEEEENS5_IJNSA_ILi128EEENSA_ILi256EEESG_EEENS_10bfloat16_tENS5_IJlSD_lEEESJ_SK_NS4_8TiledMMAINS4_8MMA_AtomIJNS4_26SM100_MMA_F16BF16_2x1SM_SSISJ_SJ_fLi128ELi256ELNS4_4UMMA5MajorE0ELSP_0ELNSO_7ScaleInE0ELSQ_0EEEEEENS4_6LayoutINS5_IJSD_SD_SD_EEENS5_IJNSA_ILi0EEESV_SV_EEEEENS5_IJNS4_10UnderscoreESY_SY_EEEEENS4_28SM100_TMA_2SM_LOAD_MULTICASTENS4_14ComposedLayoutINS4_7SwizzleILi3ELi4ELi3EEENS4_18smem_ptr_flag_bitsILi16EEENST_INS5_IJNSA_ILi8EEENSA_ILi64EEEEEENS5_IJS18_SD_EEEEEEEvNS4_8identityES11_S1C_vS1D_EENS_8epilogue10collective18CollectiveEpilogueINS1F_23Sm100TmaWarpSpecializedILi4ELi2ELi32ELb1ELb0EEEJNS5_IJS18_SH_SG_EEENS5_IJNST_IS18_SD_EENST_INS5_IJNSA_ILi32EEESC_EEENS5_IJSD_SG_EEEEEEEESJ_SK_SJ_SK_NS1F_6fusion15FusionCallbacksIS1J_NS1R_17LinearCombinationISJ_fSJ_fLNS_15FloatRoundStyleE2EEES1K_S1Q_JEEENS4_5SM1004TMEM4LOAD26SM100_TMEM_LOAD_32dp32b32xENS4_13SM90_TMA_LOADENS12_INS13_ILi2ELi4ELi3EEES16_NST_INS5_IJS17_S1M_EEENS5_IJS1M_SD_EEEEEEENS4_39AutoVectorizingCopyWithAssumedAlignmentILi128EEENS4_14SM90_TMA_STOREES26_S28_S28_EEEvvEEEEvNT_6ParamsE) ;  /* 0xffffff4c02f87950 */ /* 0x000fea0003c3ffff */
.L_x_200:
[----:B------:R-:W-:-:S00]  /*b020*/  BRA `(.L_x_200) ;  /* 0xfffffffc00fc7947 */ /* 0x000fc0000383ffff */
[----:B------:R-:W-:-:S00]  /*b030*/  NOP ;  /* 0x0000000000007918 */ /* 0x000fc00000000000 */
        /* <DEDUP_REMOVED lines=12> */
.L_x_201:


//--------------------- .nv.global.init           --------------------------
	.section	.nv.global.init,"aw",@progbits
.nv.global.init:
	.type		$str$27,@object
	.size		$str$27,($str$28 - $str$27)
$str$27:
        /*0000*/ 	.byte	0x28, 0x61, 0x64, 0x64, 0x72, 0x65, 0x73, 0x73, 0x20, 0x26, 0x20, 0x6d, 0x61, 0x73, 0x6b, 0x29
        /*0010*/ 	.byte	0x20, 0x3d, 0x3d, 0x20, 0x30, 0x00
	.type		$str$28,@object
	.size		$str$28,($str$26 - $str$28)
$str$28:
        /*0016*/ 	.byte	0x2f, 0x74, 0x6d, 0x70, 0x2f, 0x63, 0x75, 0x74, 0x6c, 0x61, 0x73, 0x73, 0x5f, 0x73, 0x77, 0x65
        /*0026*/ 	.byte	0x65, 0x70, 0x5f, 0x73, 0x72, 0x63, 0x2f, 0x69, 0x6e, 0x63, 0x6c, 0x75, 0x64, 0x65, 0x2f, 0x63
        /*0036*/ 	.byte	0x75, 0x74, 0x65, 0x2f, 0x70, 0x6f, 0x69, 0x6e, 0x74, 0x65, 0x72, 0x5f, 0x66, 0x6c, 0x61, 0x67
        /*0046*/ 	.byte	0x67, 0x65, 0x64, 0x2e, 0x68, 0x70, 0x70, 0x00
	.type		$str$26,@object
	.size		$str$26,($str$25 - $str$26)
$str$26:
        /*004e*/ 	.byte	0x2f, 0x74, 0x6d, 0x70, 0x2f, 0x63, 0x75, 0x74, 0x6c, 0x61, 0x73, 0x73, 0x5f, 0x73, 0x77, 0x65
        /*005e*/ 	.byte	0x65, 0x70, 0x5f, 0x73, 0x72, 0x63, 0x2f, 0x69, 0x6e, 0x63, 0x6c, 0x75, 0x64, 0x65, 0x2f, 0x63
        /*006e*/ 	.byte	0x75, 0x74, 0x65, 0x2f, 0x61, 0x74, 0x6f, 0x6d, 0x2f, 0x63, 0x6f, 0x70, 0x79, 0x5f, 0x74, 0x72
        /*007e*/ 	.byte	0x61, 0x69, 0x74, 0x73, 0x5f, 0x73, 0x6d, 0x31, 0x30, 0x30, 0x2e, 0x68, 0x70, 0x70, 0x00
	.type		$str$25,@object
	.size		$str$25,(__unnamed_1 - $str$25)
$str$25:
        /*008d*/ 	.byte	0x28, 0x28, 0x75, 0x69, 0x6e, 0x74, 0x33, 0x32, 0x5f, 0x74, 0x28, 0x74, 0x68, 0x72, 0x65, 0x61
        /*009d*/ 	.byte	0x64, 0x49, 0x64, 0x78, 0x2e, 0x78, 0x29, 0x20, 0x2f, 0x20, 0x33, 0x32, 0x29, 0x20, 0x25, 0x20
        /*00ad*/ 	.byte	0x34, 0x29, 0x20, 0x3d, 0x3d, 0x20, 0x28, 0x28, 0x28, 0x74, 0x6d, 0x65, 0x6d, 0x5f, 0x61, 0x64
        /*00bd*/ 	.byte	0x64, 0x72, 0x20, 0x3e, 0x3e, 0x20, 0x31, 0x36, 0x29, 0x20, 0x2f, 0x20, 0x33, 0x32, 0x29, 0x20
        /*00cd*/ 	.byte	0x25, 0x20, 0x34, 0x29, 0x00
	.type		__unnamed_1,@object
	.size		__unnamed_1,(__unnamed_2 - __unnamed_1)
__unnamed_1:
        /*00d2*/ 	.byte	0x61, 0x75, 0x74, 0x6f, 0x20, 0x63, 0x75, 0x74, 0x65, 0x3a, 0x3a, 0x61, 0x73, 0x5f, 0x70, 0x6f
        /* <DEDUP_REMOVED lines=24> */
        /*0262*/ 	.byte	0x43, 0x3c, 0x34, 0x30, 0x39, 0x36, 0x3e, 0x3e, 0x3e, 0x3e, 0x5d, 0x00
	.type		__unnamed_2,@object
	.size		__unnamed_2,(.L_2 - __unnamed_2)
__unnamed_2:
        /* <DEDUP_REMOVED lines=42> */
        /*050e*/ 	.byte	0x3e, 0x3e, 0x5d, 0x00
.L_2:


//--------------------- .nv.shared._ZN7cutlass13device_kernelINS_4gemm6kernel13GemmUniversalIN4cute5tupleIJiiiiEEENS1_10collective13CollectiveMmaINS1_35MainloopSm100TmaUmmaWarpSpecializedILi4ELi2ELi4ENS5_IJNS4_1CILi4EEENSA_ILi2EEENSA_ILi1EEEEEEEENS5_IJNSA_ILi128EEENSA_ILi256EEESG_EEENS_10bfloat16_tENS5_IJlSD_lEEESJ_SK_NS4_8TiledMMAINS4_8MMA_AtomIJNS4_26SM100_MMA_F16BF16_2x1SM_SSISJ_SJ_fLi128ELi256ELNS4_4UMMA5MajorE0ELSP_0ELNSO_7ScaleInE0ELSQ_0EEEEEENS4_6LayoutINS5_IJSD_SD_SD_EEENS5_IJNSA_ILi0EEESV_SV_EEEEENS5_IJNS4_10UnderscoreESY_SY_EEEEENS4_28SM100_TMA_2SM_LOAD_MULTICASTENS4_14ComposedLayoutINS4_7SwizzleILi3ELi4ELi3EEENS4_18smem_ptr_flag_bitsILi16EEENST_INS5_IJNSA_ILi8EEENSA_ILi64EEEEEENS5_IJS18_SD_EEEEEEEvNS4_8identityES11_S1C_vS1D_EENS_8epilogue10collective18CollectiveEpilogueINS1F_23Sm100TmaWarpSpecializedILi4ELi2ELi32ELb1ELb0EEEJNS5_IJS18_SH_SG_EEENS5_IJNST_IS18_SD_EENST_INS5_IJNSA_ILi32EEESC_EEENS5_IJSD_SG_EEEEEEEESJ_SK_SJ_SK_NS1F_6fusion15FusionCallbacksIS1J_NS1R_17LinearCombinationISJ_fSJ_fLNS_15FloatRoundStyleE2EEES1K_S1Q_JEEENS4_5SM1004TMEM4LOAD26SM100_TMEM_LOAD_32dp32b32xENS4_13SM90_TMA_LOADENS12_INS13_ILi2ELi4ELi3EEES16_NST_INS5_IJS17_S1M_EEENS5_IJS1M_SD_EEEEEEENS4_39AutoVectorizingCopyWithAssumedAlignmentILi128EEENS4_14SM90_TMA_STOREES26_S28_S28_EEEvvEEEEvNT_6ParamsE --------------------------
	.section	.nv.shared._ZN7cutlass13device_kernelINS_4gemm6kernel13GemmUniversalIN4cute5tupleIJiiiiEEENS1_10collective13CollectiveMmaINS1_35MainloopSm100TmaUmmaWarpSpecializedILi4ELi2ELi4ENS5_IJNS4_1CILi4EEENSA_ILi2EEENSA_ILi1EEEEEEEENS5_IJNSA_ILi128EEENSA_ILi256EEESG_EEENS_10bfloat16_tENS5_IJlSD_lEEESJ_SK_NS4_8TiledMMAINS4_8MMA_AtomIJNS4_26SM100_MMA_F16BF16_2x1SM_SSISJ_SJ_fLi128ELi256ELNS4_4UMMA5MajorE0ELSP_0ELNSO_7ScaleInE0ELSQ_0EEEEEENS4_6LayoutINS5_IJSD_SD_SD_EEENS5_IJNSA_ILi0EEESV_SV_EEEEENS5_IJNS4_10UnderscoreESY_SY_EEEEENS4_28SM100_TMA_2SM_LOAD_MULTICASTENS4_14ComposedLayoutINS4_7SwizzleILi3ELi4ELi3EEENS4_18smem_ptr_flag_bitsILi16EEENST_INS5_IJNSA_ILi8EEENSA_ILi64EEEEEENS5_IJS18_SD_EEEEEEEvNS4_8identityES11_S1C_vS1D_EENS_8epilogue10collective18CollectiveEpilogueINS1F_23Sm100TmaWarpSpecializedILi4ELi2ELi32ELb1ELb0EEEJNS5_IJS18_SH_SG_EEENS5_IJNST_IS18_SD_EENST_INS5_IJNSA_ILi32EEESC_EEENS5_IJSD_SG_EEEEEEEESJ_SK_SJ_SK_NS1F_6fusion15FusionCallbacksIS1J_NS1R_17LinearCombinationISJ_fSJ_fLNS_15FloatRoundStyleE2EEES1K_S1Q_JEEENS4_5SM1004TMEM4LOAD26SM100_TMEM_LOAD_32dp32b32xENS4_13SM90_TMA_LOADENS12_INS13_ILi2ELi4ELi3EEES16_NST_INS5_IJS17_S1M_EEENS5_IJS1M_SD_EEEEEEENS4_39AutoVectorizingCopyWithAssumedAlignmentILi128EEENS4_14SM90_TMA_STOREES26_S28_S28_EEEvvEEEEvNT_6ParamsE,"aw",@nobits
	.sectionflags	@""
	.align	16
	.zero		1024


//--------------------- .nv.shared.reserved.0     --------------------------
	.section	.nv.shared.reserved.0,"aw",@nobits
	.weak		__nv_reservedSMEM_offset_0_alias
	.size		__nv_reservedSMEM_offset_0_alias, 0, 64
	.other		__nv_reservedSMEM_offset_0_alias,@"STO_CUDA_RESERVED_SHARED STV_DEFAULT"
__nv_reservedSMEM_offset_0_alias:
	.zero		0
.nv.shared.reserved.0:
	.zero		64
	.weak		__nv_reservedSMEM_tcgen05_partition
	.type		__nv_reservedSMEM_tcgen05_partition,@object
	.size		__nv_reservedSMEM_tcgen05_partition,(.L_0 - __nv_reservedSMEM_tcgen05_partition)
__nv_reservedSMEM_tcgen05_partition:
	.zero		32
.L_0:


//--------------------- .nv.global                --------------------------
	.section	.nv.global,"aw",@nobits
.nv.global:
	.type		_ZN40_INTERNAL_c518458b_4_k_cu_4d02ee31_292134cute1_E,@object
	.size		_ZN40_INTERNAL_c518458b_4_k_cu_4d02ee31_292134cute1_E,(_ZN40_INTERNAL_c518458b_4_k_cu_4d02ee31_292134cuda3std3__45__cpo6cbeginE - _ZN40_INTERNAL_c518458b_4_k_cu_4d02ee31_292134cute1_E)
_ZN40_INTERNAL_c518458b_4_k_cu_4d02ee31_292134cute1_E:
	.zero		1
	.type		_ZN40_INTERNAL_c518458b_4_k_cu_4d02ee31_292134cuda3std3__45__cpo6cbeginE,@object
	.size		_ZN40_INTERNAL_c518458b_4_k_cu_4d02ee31_292134cuda3std3__45__cpo6cbeginE,(_ZN40_INTERNAL_c518458b_4_k_cu_4d02ee31_292134cuda3std3__48in_placeE - _ZN40_INTERNAL_c518458b_4_k_cu_4d02ee31_292134cuda3std3__45__cpo6cbeginE)
_ZN40_INTERNAL_c518458b_4_k_cu_4d02ee31_292134cuda3std3__45__cpo6cbeginE:
	.zero		1
	.type		_ZN40_INTERNAL_c518458b_4_k_cu_4d02ee31_292134cuda3std3__48in_placeE,@object
	.size		_ZN40_INTERNAL_c518458b_4_k_cu_4d02ee31_292134cuda3std3__48in_placeE,(_ZN40_INTERNAL_c518458b_4_k_cu_4d02ee31_292134cuda3std6ranges3__45__cpo9iter_moveE - _ZN40_INTERNAL_c518458b_4_k_cu_4d02ee31_292134cuda3std3__48in_placeE)
_ZN40_INTERNAL_c518458b_4_k_cu_4d02ee31_292134cuda3std3__48in_placeE:
	.zero		1
	.type		_ZN40_INTERNAL_c518458b_4_k_cu_4d02ee31_292134cuda3std6ranges3__45__cpo9iter_moveE,@object
	.size		_ZN40_INTERNAL_c518458b_4_k_cu_4d02ee31_292134cuda3std6ranges3__45__cpo9iter_moveE,(_ZN40_INTERNAL_c518458b_4_k_cu_4d02ee31_292134cuda3std3__45__cpo5beginE - _ZN40_INTERNAL_c518458b_4_k_cu_4d02ee31_292134cuda3std6ranges3__45__cpo9iter_moveE)
_ZN40_INTERNAL_c518458b_4_k_cu_4d02ee31_292134cuda3std6ranges3__45__cpo9iter_moveE:
	.zero		1
	.type		_ZN40_INTERNAL_c518458b_4_k_cu_4d02ee31_292134cuda3std3__45__cpo5beginE,@object
	.size		_ZN40_INTERNAL_c518458b_4_k_cu_4d02ee31_292134cuda3std3__45__cpo5beginE,(_ZN40_INTERNAL_c518458b_4_k_cu_4d02ee31_292134cuda3std3__442_GLOBAL__N__c518458b_4_k_cu_4d02ee31_292136ignoreE - _ZN40_INTERNAL_c518458b_4_k_cu_4d02ee31_292134cuda3std3__45__cpo5beginE)
_ZN40_INTERNAL_c518458b_4_k_cu_4d02ee31_292134cuda3std3__45__cpo5beginE:
	.zero		1
	.type		_ZN40_INTERNAL_c518458b_4_k_cu_4d02ee31_292134cuda3std3__442_GLOBAL__N__c518458b_4_k_cu_4d02ee31_292136ignoreE,@object
	.size		_ZN40_INTERNAL_c518458b_4_k_cu_4d02ee31_292134cuda3std3__442_GLOBAL__N__c518458b_4_k_cu_4d02ee31_292136ignoreE,(_ZN40_INTERNAL_c518458b_4_k_cu_4d02ee31_292134cute7productE - _ZN40_INTERNAL_c518458b_4_k_cu_4d02ee31_292134cuda3std3__442_GLOBAL__N__c518458b_4_k_cu_4d02ee31_292136ignoreE)
_ZN40_INTERNAL_c518458b_4_k_cu_4d02ee31_292134cuda3std3__442_GLOBAL__N__c518458b_4_k_cu_4d02ee31_292136ignoreE:
	.zero		1
	.type		_ZN40_INTERNAL_c518458b_4_k_cu_4d02ee31_292134cute7productE,@object
	.size		_ZN40_INTERNAL_c518458b_4_k_cu_4d02ee31_292134cute7productE,(_ZN40_INTERNAL_c518458b_4_k_cu_4d02ee31_292134cuda3std3__45__cpo3endE - _ZN40_INTERNAL_c518458b_4_k_cu_4d02ee31_292134cute7productE)
_ZN40_INTERNAL_c518458b_4_k_cu_4d02ee31_292134cute7productE:
	.zero		1
	.type		_ZN40_INTERNAL_c518458b_4_k_cu_4d02ee31_292134cuda3std3__45__cpo3endE,@object
	.size		_ZN40_INTERNAL_c518458b_4_k_cu_4d02ee31_292134cuda3std3__45__cpo3endE,(_ZN40_INTERNAL_c518458b_4_k_cu_4d02ee31_292134cuda3std3__419piecewise_constructE - _ZN40_INTERNAL_c518458b_4_k_cu_4d02ee31_292134cuda3std3__45__cpo3endE)
_ZN40_INTERNAL_c518458b_4_k_cu_4d02ee31_292134cuda3std3__45__cpo3endE:
	.zero		1
	.type		_ZN40_INTERNAL_c518458b_4_k_cu_4d02ee31_292134cuda3std3__419piecewise_constructE,@object
	.size		_ZN40_INTERNAL_c518458b_4_k_cu_4d02ee31_292134cuda3std3__419piecewise_constructE,(_ZN40_INTERNAL_c518458b_4_k_cu_4d02ee31_292134cuda3std3__45__cpo4cendE - _ZN40_INTERNAL_c518458b_4_k_cu_4d02ee31_292134cuda3std3__419piecewise_constructE)
_ZN40_INTERNAL_c518458b_4_k_cu_4d02ee31_292134cuda3std3__419piecewise_constructE:
	.zero		1
	.type		_ZN40_INTERNAL_c518458b_4_k_cu_4d02ee31_292134cuda3std3__45__cpo4cendE,@object
	.size		_ZN40_INTERNAL_c518458b_4_k_cu_4d02ee31_292134cuda3std3__45__cpo4cendE,(_ZN40_INTERNAL_c518458b_4_k_cu_4d02ee31_292134cuda3std6ranges3__45__cpo4swapE - _ZN40_INTERNAL_c518458b_4_k_cu_4d02ee31_292134cuda3std3__45__cpo4cendE)
_ZN40_INTERNAL_c518458b_4_k_cu_4d02ee31_292134cuda3std3__45__cpo4cendE:
	.zero		1
	.type		_ZN40_INTERNAL_c518458b_4_k_cu_4d02ee31_292134cuda3std6ranges3__45__cpo4swapE,@object
	.size		_ZN40_INTERNAL_c518458b_4_k_cu_4d02ee31_292134cuda3std6ranges3__45__cpo4swapE,(.L_10 - _ZN40_INTERNAL_c518458b_4_k_cu_4d02ee31_292134cuda3std6ranges3__45__cpo4swapE)
_ZN40_INTERNAL_c518458b_4_k_cu_4d02ee31_292134cuda3std6ranges3__45__cpo4swapE:
	.zero		1
.L_10:


//--------------------- .nv.constant0._ZN7cutlass13device_kernelINS_4gemm6kernel13GemmUniversalIN4cute5tupleIJiiiiEEENS1_10collective13CollectiveMmaINS1_35MainloopSm100TmaUmmaWarpSpecializedILi4ELi2ELi4ENS5_IJNS4_1CILi4EEENSA_ILi2EEENSA_ILi1EEEEEEEENS5_IJNSA_ILi128EEENSA_ILi256EEESG_EEENS_10bfloat16_tENS5_IJlSD_lEEESJ_SK_NS4_8TiledMMAINS4_8MMA_AtomIJNS4_26SM100_MMA_F16BF16_2x1SM_SSISJ_SJ_fLi128ELi256ELNS4_4UMMA5MajorE0ELSP_0ELNSO_7ScaleInE0ELSQ_0EEEEEENS4_6LayoutINS5_IJSD_SD_SD_EEENS5_IJNSA_ILi0EEESV_SV_EEEEENS5_IJNS4_10UnderscoreESY_SY_EEEEENS4_28SM100_TMA_2SM_LOAD_MULTICASTENS4_14ComposedLayoutINS4_7SwizzleILi3ELi4ELi3EEENS4_18smem_ptr_flag_bitsILi16EEENST_INS5_IJNSA_ILi8EEENSA_ILi64EEEEEENS5_IJS18_SD_EEEEEEEvNS4_8identityES11_S1C_vS1D_EENS_8epilogue10collective18CollectiveEpilogueINS1F_23Sm100TmaWarpSpecializedILi4ELi2ELi32ELb1ELb0EEEJNS5_IJS18_SH_SG_EEENS5_IJNST_IS18_SD_EENST_INS5_IJNSA_ILi32EEESC_EEENS5_IJSD_SG_EEEEEEEESJ_SK_SJ_SK_NS1F_6fusion15FusionCallbacksIS1J_NS1R_17LinearCombinationISJ_fSJ_fLNS_15FloatRoundStyleE2EEES1K_S1Q_JEEENS4_5SM1004TMEM4LOAD26SM100_TMEM_LOAD_32dp32b32xENS4_13SM90_TMA_LOADENS12_INS13_ILi2ELi4ELi3EEES16_NST_INS5_IJS17_S1M_EEENS5_IJS1M_SD_EEEEEEENS4_39AutoVectorizingCopyWithAssumedAlignmentILi128EEENS4_14SM90_TMA_STOREES26_S28_S28_EEEvvEEEEvNT_6ParamsE --------------------------
	.section	.nv.constant0._ZN7cutlass13device_kernelINS_4gemm6kernel13GemmUniversalIN4cute5tupleIJiiiiEEENS1_10collective13CollectiveMmaINS1_35MainloopSm100TmaUmmaWarpSpecializedILi4ELi2ELi4ENS5_IJNS4_1CILi4EEENSA_ILi2EEENSA_ILi1EEEEEEEENS5_IJNSA_ILi128EEENSA_ILi256EEESG_EEENS_10bfloat16_tENS5_IJlSD_lEEESJ_SK_NS4_8TiledMMAINS4_8MMA_AtomIJNS4_26SM100_MMA_F16BF16_2x1SM_SSISJ_SJ_fLi128ELi256ELNS4_4UMMA5MajorE0ELSP_0ELNSO_7ScaleInE0ELSQ_0EEEEEENS4_6LayoutINS5_IJSD_SD_SD_EEENS5_IJNSA_ILi0EEESV_SV_EEEEENS5_IJNS4_10UnderscoreESY_SY_EEEEENS4_28SM100_TMA_2SM_LOAD_MULTICASTENS4_14ComposedLayoutINS4_7SwizzleILi3ELi4ELi3EEENS4_18smem_ptr_flag_bitsILi16EEENST_INS5_IJNSA_ILi8EEENSA_ILi64EEEEEENS5_IJS18_SD_EEEEEEEvNS4_8identityES11_S1C_vS1D_EENS_8epilogue10collective18CollectiveEpilogueINS1F_23Sm100TmaWarpSpecializedILi4ELi2ELi32ELb1ELb0EEEJNS5_IJS18_SH_SG_EEENS5_IJNST_IS18_SD_EENST_INS5_IJNSA_ILi32EEESC_EEENS5_IJSD_SG_EEEEEEEESJ_SK_SJ_SK_NS1F_6fusion15FusionCallbacksIS1J_NS1R_17LinearCombinationISJ_fSJ_fLNS_15FloatRoundStyleE2EEES1K_S1Q_JEEENS4_5SM1004TMEM4LOAD26SM100_TMEM_LOAD_32dp32b32xENS4_13SM90_TMA_LOADENS12_INS13_ILi2ELi4ELi3EEES16_NST_INS5_IJS17_S1M_EEENS5_IJS1M_SD_EEEEEEENS4_39AutoVectorizingCopyWithAssumedAlignmentILi128EEENS4_14SM90_TMA_STOREES26_S28_S28_EEEvvEEEEvNT_6ParamsE,"a",@progbits
	.sectionflags	@""
	.align	4
.nv.constant0._ZN7cutlass13device_kernelINS_4gemm6kernel13GemmUniversalIN4cute5tupleIJiiiiEEENS1_10collective13CollectiveMmaINS1_35MainloopSm100TmaUmmaWarpSpecializedILi4ELi2ELi4ENS5_IJNS4_1CILi4EEENSA_ILi2EEENSA_ILi1EEEEEEEENS5_IJNSA_ILi128EEENSA_ILi256EEESG_EEENS_10bfloat16_tENS5_IJlSD_lEEESJ_SK_NS4_8TiledMMAINS4_8MMA_AtomIJNS4_26SM100_MMA_F16BF16_2x1SM_SSISJ_SJ_fLi128ELi256ELNS4_4UMMA5MajorE0ELSP_0ELNSO_7ScaleInE0ELSQ_0EEEEEENS4_6LayoutINS5_IJSD_SD_SD_EEENS5_IJNSA_ILi0EEESV_SV_EEEEENS5_IJNS4_10UnderscoreESY_SY_EEEEENS4_28SM100_TMA_2SM_LOAD_MULTICASTENS4_14ComposedLayoutINS4_7SwizzleILi3ELi4ELi3EEENS4_18smem_ptr_flag_bitsILi16EEENST_INS5_IJNSA_ILi8EEENSA_ILi64EEEEEENS5_IJS18_SD_EEEEEEEvNS4_8identityES11_S1C_vS1D_EENS_8epilogue10collective18CollectiveEpilogueINS1F_23Sm100TmaWarpSpecializedILi4ELi2ELi32ELb1ELb0EEEJNS5_IJS18_SH_SG_EEENS5_IJNST_IS18_SD_EENST_INS5_IJNSA_ILi32EEESC_EEENS5_IJSD_SG_EEEEEEEESJ_SK_SJ_SK_NS1F_6fusion15FusionCallbacksIS1J_NS1R_17LinearCombinationISJ_fSJ_fLNS_15FloatRoundStyleE2EEES1K_S1Q_JEEENS4_5SM1004TMEM4LOAD26SM100_TMEM_LOAD_32dp32b32xENS4_13SM90_TMA_LOADENS12_INS13_ILi2ELi4ELi3EEES16_NST_INS5_IJS17_S1M_EEENS5_IJS1M_SD_EEEEEEENS4_39AutoVectorizingCopyWithAssumedAlignmentILi128EEENS4_14SM90_TMA_STOREES26_S28_S28_EEEvvEEEEvNT_6ParamsE:
	.zero		2944


//--------------------- SYMBOLS --------------------------

	.type		.nv.reservedSmem.offset0,@object
	.size		.nv.reservedSmem.offset0,0x4
	.type		.nv.reservedSmem.cap,@object
	.size		.nv.reservedSmem.cap,0x4
	.type		__assertfail,@function
